	.target	sm_100a

	.elftype	@"ET_EXEC"


//--------------------- .note.nv.tkinfo           --------------------------
	.section	.note.nv.tkinfo,"",@"SHT_NOTE"
	.sectionflags	@"SHF_NOTE_NV_TKINFO"
	.tkinfo
        /*0018*/ 	.word	0x00000002
        /*0030*/ 	.string	""
        /*0030*/ 	.string	"ptxas"
        /*0030*/ 	.string	"Cuda compilation tools, release 13.0, V13.0.88"
        /*0030*/ 	.string	"Build cuda_13.0.r13.0/compiler.36424714_0"
        /*0030*/ 	.string	"-arch sm_100a -m 64 "



//--------------------- .note.nv.cuinfo           --------------------------
	.section	.note.nv.cuinfo,"",@"SHT_NOTE"
	.sectionflags	@"SHF_NOTE_NV_CUINFO"
        /*0018*/ 	.short	0x0002
        /*001a*/ 	.short	0x0064
        /*001c*/ 	.short	0x0082
	.zero		2


//--------------------- .nv.info                  --------------------------
	.section	.nv.info,"",@"SHT_CUDA_INFO"
	.align	4


	//----- nvinfo : EIATTR_REGCOUNT
	.align		4
        /*0000*/ 	.byte	0x04, 0x2f
        /*0002*/ 	.short	(.L_19 - .L_18)
	.align		4
.L_18:
        /*0004*/ 	.word	index@(_ZN7cutlass13device_kernelINS_4gemm6kernel13GemmUniversalIN4cute5tupleIJiiiiEEENS1_10collective13CollectiveMmaINS1_35MainloopSm100TmaUmmaWarpSpecializedILi8ELi2ELi4ENS5_IJNS4_1CILi1EEENSA_ILi2EEESB_EEEEENS5_IJNSA_ILi128EEENSA_ILi64EEESF_EEEaNS5_IJlSB_lEEEaSI_NS4_8TiledMMAINS4_8MMA_AtomIJNS4_15SM100_MMA_S8_SSIaaiLi128ELi64ELNS4_4UMMA5MajorE0ELSN_0ELNSM_8SaturateE0EEEEEENS4_6LayoutINS5_IJSB_SB_SB_EEENS5_IJNSA_ILi0EEEST_ST_EEEEENS5_IJNS4_10UnderscoreESW_SW_EEEEENS4_23SM90_TMA_LOAD_MULTICASTENS4_14ComposedLayoutINS4_7SwizzleILi3ELi4ELi3EEENS4_18smem_ptr_flag_bitsILi8EEENSR_INS5_IJNSA_ILi8EEESF_EEENS5_IJSF_SB_EEEEEEEvNS4_8identityENS4_13SM90_TMA_LOADES19_vS1A_EENS_8epilogue10collective18CollectiveEpilogueINS1D_23Sm100TmaWarpSpecializedILi1ELi1ELi64ELb0ELb0EEEJSH_NS5_IJNSR_ISF_SB_EENSR_ISG_SB_EEEEEaSI_aSI_NS1D_6fusion15FusionCallbacksIS1H_NS1L_17LinearCombinationIaiaiLNS_15FloatRoundStyleE2EEESH_S1K_JEEENS4_5SM1004TMEM4LOAD26SM100_TMEM_LOAD_32dp32b64xES1B_NS10_INS11_ILi2ELi4ELi3EEES14_NSR_INS5_IJS15_SG_EEENS5_IJSG_SB_EEEEEEENS4_39AutoVectorizingCopyWithAssumedAlignmentILi128EEENS4_14SM90_TMA_STOREES1Z_S21_S21_EEEvvEEEEvNT_6ParamsE)
        /*0008*/ 	.word	0x0000009c


	//----- nvinfo : EIATTR_FRAME_SIZE
	.align		4
.L_19:
        /*000c*/ 	.byte	0x04, 0x11
        /*000e*/ 	.short	(.L_21 - .L_20)
	.align		4
.L_20:
        /*0010*/ 	.word	index@($__internal_2_$__cuda_sm10x_tcgen05_guardrail_trap_unallocated_columns_being_dealloced)
        /*0014*/ 	.word	0x00000000


	//----- nvinfo : EIATTR_FRAME_SIZE
	.align		4
.L_21:
        /*0018*/ 	.byte	0x04, 0x11
        /*001a*/ 	.short	(.L_23 - .L_22)
	.align		4
.L_22:
        /*001c*/ 	.word	index@($__internal_1_$__cuda_sm10x_tcgen05_guardrail_trap_phase_invalid_during_alloc)
        /*0020*/ 	.word	0x00000000


	//----- nvinfo : EIATTR_FRAME_SIZE
	.align		4
.L_23:
        /*0024*/ 	.byte	0x04, 0x11
        /*0026*/ 	.short	(.L_25 - .L_24)
	.align		4
.L_24:
        /*0028*/ 	.word	index@($__internal_0_$__cuda_sm10x_tcgen05_guardrail_trap_col_being_dealloced_not_returned_by_alloc)
        /*002c*/ 	.word	0x00000000


	//----- nvinfo : EIATTR_FRAME_SIZE
	.align		4
.L_25:
        /*0030*/ 	.byte	0x04, 0x11
        /*0032*/ 	.short	(.L_27 - .L_26)
	.align		4
.L_26:
        /*0034*/ 	.word	index@(_ZN7cutlass13device_kernelINS_4gemm6kernel13GemmUniversalIN4cute5tupleIJiiiiEEENS1_10collective13CollectiveMmaINS1_35MainloopSm100TmaUmmaWarpSpecializedILi8ELi2ELi4ENS5_IJNS4_1CILi1EEENSA_ILi2EEESB_EEEEENS5_IJNSA_ILi128EEENSA_ILi64EEESF_EEEaNS5_IJlSB_lEEEaSI_NS4_8TiledMMAINS4_8MMA_AtomIJNS4_15SM100_MMA_S8_SSIaaiLi128ELi64ELNS4_4UMMA5MajorE0ELSN_0ELNSM_8SaturateE0EEEEEENS4_6LayoutINS5_IJSB_SB_SB_EEENS5_IJNSA_ILi0EEEST_ST_EEEEENS5_IJNS4_10UnderscoreESW_SW_EEEEENS4_23SM90_TMA_LOAD_MULTICASTENS4_14ComposedLayoutINS4_7SwizzleILi3ELi4ELi3EEENS4_18smem_ptr_flag_bitsILi8EEENSR_INS5_IJNSA_ILi8EEESF_EEENS5_IJSF_SB_EEEEEEEvNS4_8identityENS4_13SM90_TMA_LOADES19_vS1A_EENS_8epilogue10collective18CollectiveEpilogueINS1D_23Sm100TmaWarpSpecializedILi1ELi1ELi64ELb0ELb0EEEJSH_NS5_IJNSR_ISF_SB_EENSR_ISG_SB_EEEEEaSI_aSI_NS1D_6fusion15FusionCallbacksIS1H_NS1L_17LinearCombinationIaiaiLNS_15FloatRoundStyleE2EEESH_S1K_JEEENS4_5SM1004TMEM4LOAD26SM100_TMEM_LOAD_32dp32b64xES1B_NS10_INS11_ILi2ELi4ELi3EEES14_NSR_INS5_IJS15_SG_EEENS5_IJSG_SB_EEEEEEENS4_39AutoVectorizingCopyWithAssumedAlignmentILi128EEENS4_14SM90_TMA_STOREES1Z_S21_S21_EEEvvEEEEvNT_6ParamsE)
        /*0038*/ 	.word	0x00000000


	//----- nvinfo : EIATTR_MIN_STACK_SIZE
	.align		4
.L_27:
        /*003c*/ 	.byte	0x04, 0x12
        /*003e*/ 	.short	(.L_29 - .L_28)
	.align		4
.L_28:
        /*0040*/ 	.word	index@(_ZN7cutlass13device_kernelINS_4gemm6kernel13GemmUniversalIN4cute5tupleIJiiiiEEENS1_10collective13CollectiveMmaINS1_35MainloopSm100TmaUmmaWarpSpecializedILi8ELi2ELi4ENS5_IJNS4_1CILi1EEENSA_ILi2EEESB_EEEEENS5_IJNSA_ILi128EEENSA_ILi64EEESF_EEEaNS5_IJlSB_lEEEaSI_NS4_8TiledMMAINS4_8MMA_AtomIJNS4_15SM100_MMA_S8_SSIaaiLi128ELi64ELNS4_4UMMA5MajorE0ELSN_0ELNSM_8SaturateE0EEEEEENS4_6LayoutINS5_IJSB_SB_SB_EEENS5_IJNSA_ILi0EEEST_ST_EEEEENS5_IJNS4_10UnderscoreESW_SW_EEEEENS4_23SM90_TMA_LOAD_MULTICASTENS4_14ComposedLayoutINS4_7SwizzleILi3ELi4ELi3EEENS4_18smem_ptr_flag_bitsILi8EEENSR_INS5_IJNSA_ILi8EEESF_EEENS5_IJSF_SB_EEEEEEEvNS4_8identityENS4_13SM90_TMA_LOADES19_vS1A_EENS_8epilogue10collective18CollectiveEpilogueINS1D_23Sm100TmaWarpSpecializedILi1ELi1ELi64ELb0ELb0EEEJSH_NS5_IJNSR_ISF_SB_EENSR_ISG_SB_EEEEEaSI_aSI_NS1D_6fusion15FusionCallbacksIS1H_NS1L_17LinearCombinationIaiaiLNS_15FloatRoundStyleE2EEESH_S1K_JEEENS4_5SM1004TMEM4LOAD26SM100_TMEM_LOAD_32dp32b64xES1B_NS10_INS11_ILi2ELi4ELi3EEES14_NSR_INS5_IJS15_SG_EEENS5_IJSG_SB_EEEEEEENS4_39AutoVectorizingCopyWithAssumedAlignmentILi128EEENS4_14SM90_TMA_STOREES1Z_S21_S21_EEEvvEEEEvNT_6ParamsE)
        /*0044*/ 	.word	0x00000000
.L_29:


//--------------------- .nv.compat                --------------------------
	.section	.nv.compat,"",@"SHT_CUDA_COMPAT_INFO"
	.align	4
        /*0000*/ 	.byte	0x02, 0x09, 0x01, 0x00, 0x02, 0x02, 0x03, 0x00, 0x02, 0x05, 0x06, 0x00, 0x03, 0x07, 0x01, 0x01
        /*0010*/ 	.byte	0x02, 0x03, 0x01, 0x00, 0x02, 0x06, 0x01, 0x00, 0x04, 0x0b, 0x08, 0x00, 0x01, 0x00, 0x00, 0x00
        /*0020*/ 	.byte	0x00, 0x00, 0x00, 0x00


//--------------------- .nv.info._ZN7cutlass13device_kernelINS_4gemm6kernel13GemmUniversalIN4cute5tupleIJiiiiEEENS1_10collective13CollectiveMmaINS1_35MainloopSm100TmaUmmaWarpSpecializedILi8ELi2ELi4ENS5_IJNS4_1CILi1EEENSA_ILi2EEESB_EEEEENS5_IJNSA_ILi128EEENSA_ILi64EEESF_EEEaNS5_IJlSB_lEEEaSI_NS4_8TiledMMAINS4_8MMA_AtomIJNS4_15SM100_MMA_S8_SSIaaiLi128ELi64ELNS4_4UMMA5MajorE0ELSN_0ELNSM_8SaturateE0EEEEEENS4_6LayoutINS5_IJSB_SB_SB_EEENS5_IJNSA_ILi0EEEST_ST_EEEEENS5_IJNS4_10UnderscoreESW_SW_EEEEENS4_23SM90_TMA_LOAD_MULTICASTENS4_14ComposedLayoutINS4_7SwizzleILi3ELi4ELi3EEENS4_18smem_ptr_flag_bitsILi8EEENSR_INS5_IJNSA_ILi8EEESF_EEENS5_IJSF_SB_EEEEEEEvNS4_8identityENS4_13SM90_TMA_LOADES19_vS1A_EENS_8epilogue10collective18CollectiveEpilogueINS1D_23Sm100TmaWarpSpecializedILi1ELi1ELi64ELb0ELb0EEEJSH_NS5_IJNSR_ISF_SB_EENSR_ISG_SB_EEEEEaSI_aSI_NS1D_6fusion15FusionCallbacksIS1H_NS1L_17LinearCombinationIaiaiLNS_15FloatRoundStyleE2EEESH_S1K_JEEENS4_5SM1004TMEM4LOAD26SM100_TMEM_LOAD_32dp32b64xES1B_NS10_INS11_ILi2ELi4ELi3EEES14_NSR_INS5_IJS15_SG_EEENS5_IJSG_SB_EEEEEEENS4_39AutoVectorizingCopyWithAssumedAlignmentILi128EEENS4_14SM90_TMA_STOREES1Z_S21_S21_EEEvvEEEEvNT_6ParamsE --------------------------
	.section	.nv.info._ZN7cutlass13device_kernelINS_4gemm6kernel13GemmUniversalIN4cute5tupleIJiiiiEEENS1_10collective13CollectiveMmaINS1_35MainloopSm100TmaUmmaWarpSpecializedILi8ELi2ELi4ENS5_IJNS4_1CILi1EEENSA_ILi2EEESB_EEEEENS5_IJNSA_ILi128EEENSA_ILi64EEESF_EEEaNS5_IJlSB_lEEEaSI_NS4_8TiledMMAINS4_8MMA_AtomIJNS4_15SM100_MMA_S8_SSIaaiLi128ELi64ELNS4_4UMMA5MajorE0ELSN_0ELNSM_8SaturateE0EEEEEENS4_6LayoutINS5_IJSB_SB_SB_EEENS5_IJNSA_ILi0EEEST_ST_EEEEENS5_IJNS4_10UnderscoreESW_SW_EEEEENS4_23SM90_TMA_LOAD_MULTICASTENS4_14ComposedLayoutINS4_7SwizzleILi3ELi4ELi3EEENS4_18smem_ptr_flag_bitsILi8EEENSR_INS5_IJNSA_ILi8EEESF_EEENS5_IJSF_SB_EEEEEEEvNS4_8identityENS4_13SM90_TMA_LOADES19_vS1A_EENS_8epilogue10collective18CollectiveEpilogueINS1D_23Sm100TmaWarpSpecializedILi1ELi1ELi64ELb0ELb0EEEJSH_NS5_IJNSR_ISF_SB_EENSR_ISG_SB_EEEEEaSI_aSI_NS1D_6fusion15FusionCallbacksIS1H_NS1L_17LinearCombinationIaiaiLNS_15FloatRoundStyleE2EEESH_S1K_JEEENS4_5SM1004TMEM4LOAD26SM100_TMEM_LOAD_32dp32b64xES1B_NS10_INS11_ILi2ELi4ELi3EEES14_NSR_INS5_IJS15_SG_EEENS5_IJSG_SB_EEEEEEENS4_39AutoVectorizingCopyWithAssumedAlignmentILi128EEENS4_14SM90_TMA_STOREES1Z_S21_S21_EEEvvEEEEvNT_6ParamsE,"",@"SHT_CUDA_INFO"
	.sectionflags	@""
	.align	4


	//----- nvinfo : EIATTR_CUDA_API_VERSION
	.align		4
        /*0000*/ 	.byte	0x04, 0x37
        /*0002*/ 	.short	(.L_31 - .L_30)
.L_30:
        /*0004*/ 	.word	0x00000082


	//----- nvinfo : EIATTR_KPARAM_INFO
	.align		4
.L_31:
        /*0008*/ 	.byte	0x04, 0x17
        /*000a*/ 	.short	(.L_33 - .L_32)
.L_32:
        /*000c*/ 	.word	0x00000000
        /*0010*/ 	.short	0x0000
        /*0012*/ 	.short	0x0000
        /*0014*/ 	.byte	0x00, 0xf0, 0x01, 0x20


	//----- nvinfo : EIATTR_AT_ENTRY_FRAGMENTS
	.align		4
.L_33:
        /*0018*/ 	.byte	0x04, 0x4f
        /*001a*/ 	.short	(.L_35 - .L_34)


	//   ....[0]....
.L_34:
        /*001c*/ 	.word	0x00000006


	//----- nvinfo : EIATTR_RESERVED_SMEM_USED
	.align		4
.L_35:
        /*0020*/ 	.byte	0x01, 0x41
	.zero		2


	//----- nvinfo : EIATTR_SPARSE_MMA_MASK
	.align		4
        /*0024*/ 	.byte	0x03, 0x50
        /*0026*/ 	.short	0x0000


	//----- nvinfo : EIATTR_TCGEN05_1CTA_USED
	.align		4
        /*0028*/ 	.byte	0x01, 0x51
	.zero		2


	//----- nvinfo : EIATTR_MAXREG_COUNT
	.align		4
        /*002c*/ 	.byte	0x03, 0x1b
        /*002e*/ 	.short	0x00ff


	//----- nvinfo : EIATTR_NUM_BARRIERS
	.align		4
        /*0030*/ 	.byte	0x02, 0x4c
        /*0032*/ 	.byte	0x07
	.zero		1


	//----- nvinfo : EIATTR_EXTERNS
	.align		4
        /*0034*/ 	.byte	0x04, 0x0f
        /*0036*/ 	.short	(.L_37 - .L_36)


	//   ....[0]....
	.align		4
.L_36:
        /*0038*/ 	.word	index@(__assertfail)


	//----- nvinfo : EIATTR_MERCURY_ISA_VERSION
	.align		4
.L_37:
        /*003c*/ 	.byte	0x03, 0x5f
        /*003e*/ 	.short	0x0101


	//----- nvinfo : EIATTR_INT_WARP_WIDE_INSTR_OFFSETS
	.align		4
        /*0040*/ 	.byte	0x04, 0x31
        /*0042*/ 	.short	(.L_39 - .L_38)


	//   ....[0]....
.L_38:
        /*0044*/ 	.word	0x00003ec0


	//   ....[1]....
        /*0048*/ 	.word	0x00003ef0


	//   ....[2]....
        /*004c*/ 	.word	0x00003f10


	//   ....[3]....
        /*0050*/ 	.word	0x00004a40


	//   ....[4]....
        /*0054*/ 	.word	0x00004af0


	//----- nvinfo : EIATTR_COOP_GROUP_MASK_REGIDS
	.align		4
.L_39:
        /*0058*/ 	.byte	0x04, 0x29
        /*005a*/ 	.short	(.L_41 - .L_40)


	//   ....[0]....
.L_40:
        /*005c*/ 	.word	0xffffffff


	//   ....[1]....
        /*0060*/ 	.word	0xffffffff


	//   ....[2]....
        /*0064*/ 	.word	0xffffffff


	//   ....[3]....
        /*0068*/ 	.word	0xffffffff


	//   ....[4]....
        /*006c*/ 	.word	0xffffffff


	//   ....[5]....
        /*0070*/ 	.word	0xffffffff


	//   ....[6]....
        /*0074*/ 	.word	0xffffffff


	//   ....[7]....
        /*0078*/ 	.word	0xffffffff


	//   ....[8]....
        /*007c*/ 	.word	0xffffffff


	//   ....[9]....
        /*0080*/ 	.word	0xffffffff


	//   ....[10]....
        /*0084*/ 	.word	0xffffffff


	//   ....[11]....
        /*0088*/ 	.word	0xffffffff


	//   ....[12]....
        /*008c*/ 	.word	0xffffffff


	//   ....[13]....
        /*0090*/ 	.word	0xffffffff


	//----- nvinfo : EIATTR_COOP_GROUP_INSTR_OFFSETS
	.align		4
.L_41:
        /*0094*/ 	.byte	0x04, 0x28
        /*0096*/ 	.short	(.L_43 - .L_42)


	//   ....[0]....
.L_42:
        /*0098*/ 	.word	0x00000080


	//   ....[1]....
        /*009c*/ 	.word	0x000004e0


	//   ....[2]....
        /*00a0*/ 	.word	0x00000740


	//   ....[3]....
        /*00a4*/ 	.word	0x00000880


	//   ....[4]....
        /*00a8*/ 	.word	0x00000980


	//   ....[5]....
        /*00ac*/ 	.word	0x00000af0


	//   ....[6]....
        /*00b0*/ 	.word	0x00000c90


	//   ....[7]....
        /*00b4*/ 	.word	0x00000e40


	//   ....[8]....
        /*00b8*/ 	.word	0x00002030


	//   ....[9]....
        /*00bc*/ 	.word	0x00003110


	//   ....[10]....
        /*00c0*/ 	.word	0x00003320


	//   ....[11]....
        /*00c4*/ 	.word	0x00003350


	//   ....[12]....
        /*00c8*/ 	.word	0x00003da0


	//   ....[13]....
        /*00cc*/ 	.word	0x00003fd0


	//----- nvinfo : EIATTR_VRC_CTA_INIT_COUNT
	.align		4
.L_43:
        /*00d0*/ 	.byte	0x02, 0x4a
        /*00d2*/ 	.byte	0x80
	.zero		1


	//----- nvinfo : EIATTR_SYSCALL_OFFSETS
	.align		4
        /*00d4*/ 	.byte	0x04, 0x46
        /*00d6*/ 	.short	(.L_45 - .L_44)


	//   ....[0]....
.L_44:
        /*00d8*/ 	.word	0x00005670


	//   ....[1]....
        /*00dc*/ 	.word	0x000057b0


	//   ....[2]....
        /*00e0*/ 	.word	0x00005f70


	//----- nvinfo : EIATTR_MBARRIER_INSTR_OFFSETS
	.align		4
.L_45:
        /*00e4*/ 	.byte	0x04, 0x39
        /*00e6*/ 	.short	(.L_47 - .L_46)


	//   ....[0]....
.L_46:
        /*00e8*/ 	.word	0x00000620
        /*00ec*/ 	.word	0x000000ff
        /*00f0*/ 	.word	0x00000000
        /*00f4*/ 	.short	0x0100
        /*00f6*/ 	.byte	0x04
	.zero		1


	//   ....[1]....
        /*00f8*/ 	.word	0x00000630
        /*00fc*/ 	.word	0x000000ff
        /*0100*/ 	.word	0x00000040
        /*0104*/ 	.short	0x0100
        /*0106*/ 	.byte	0x04
	.zero		1


	//   ....[2]....
        /*0108*/ 	.word	0x00000640
        /*010c*/ 	.word	0x000000ff
        /*0110*/ 	.word	0x00000008
        /*0114*/ 	.short	0x0100
        /*0116*/ 	.byte	0x04
	.zero		1


	//   ....[3]....
        /*0118*/ 	.word	0x00000650
        /*011c*/ 	.word	0x000000ff
        /*0120*/ 	.word	0x00000048
        /*0124*/ 	.short	0x0100
        /*0126*/ 	.byte	0x04
	.zero		1


	//   ....[4]....
        /*0128*/ 	.word	0x00000660
        /*012c*/ 	.word	0x000000ff
        /*0130*/ 	.word	0x00000010
        /*0134*/ 	.short	0x0100
        /*0136*/ 	.byte	0x04
	.zero		1


	//   ....[5]....
        /*0138*/ 	.word	0x00000670
        /*013c*/ 	.word	0x000000ff
        /*0140*/ 	.word	0x00000050
        /*0144*/ 	.short	0x0100
        /*0146*/ 	.byte	0x04
	.zero		1


	//   ....[6]....
        /*0148*/ 	.word	0x00000680
        /*014c*/ 	.word	0x000000ff
        /*0150*/ 	.word	0x00000018
        /*0154*/ 	.short	0x0100
        /*0156*/ 	.byte	0x04
	.zero		1


	//   ....[7]....
        /*0158*/ 	.word	0x00000690
        /*015c*/ 	.word	0x000000ff
        /*0160*/ 	.word	0x00000058
        /*0164*/ 	.short	0x0100
        /*0166*/ 	.byte	0x04
	.zero		1


	//   ....[8]....
        /*0168*/ 	.word	0x000006a0
        /*016c*/ 	.word	0x000000ff
        /*0170*/ 	.word	0x00000020
        /*0174*/ 	.short	0x0100
        /*0176*/ 	.byte	0x04
	.zero		1


	//   ....[9]....
        /*0178*/ 	.word	0x000006b0
        /*017c*/ 	.word	0x000000ff
        /*0180*/ 	.word	0x00000060
        /*0184*/ 	.short	0x0100
        /*0186*/ 	.byte	0x04
	.zero		1


	//   ....[10]....
        /*0188*/ 	.word	0x000006c0
        /*018c*/ 	.word	0x000000ff
        /*0190*/ 	.word	0x00000028
        /*0194*/ 	.short	0x0100
        /*0196*/ 	.byte	0x04
	.zero		1


	//   ....[11]....
        /*0198*/ 	.word	0x000006d0
        /*019c*/ 	.word	0x000000ff
        /*01a0*/ 	.word	0x00000068
        /*01a4*/ 	.short	0x0100
        /*01a6*/ 	.byte	0x04
	.zero		1


	//   ....[12]....
        /*01a8*/ 	.word	0x000006e0
        /*01ac*/ 	.word	0x000000ff
        /*01b0*/ 	.word	0x00000030
        /*01b4*/ 	.short	0x0100
        /*01b6*/ 	.byte	0x04
	.zero		1


	//   ....[13]....
        /*01b8*/ 	.word	0x000006f0
        /*01bc*/ 	.word	0x000000ff
        /*01c0*/ 	.word	0x00000070
        /*01c4*/ 	.short	0x0100
        /*01c6*/ 	.byte	0x04
	.zero		1


	//   ....[14]....
        /*01c8*/ 	.word	0x00000700
        /*01cc*/ 	.word	0x000000ff
        /*01d0*/ 	.word	0x00000038
        /*01d4*/ 	.short	0x0100
        /*01d6*/ 	.byte	0x04
	.zero		1


	//   ....[15]....
        /*01d8*/ 	.word	0x00000710
        /*01dc*/ 	.word	0x000000ff
        /*01e0*/ 	.word	0x00000078
        /*01e4*/ 	.short	0x0100
        /*01e6*/ 	.byte	0x04
	.zero		1


	//   ....[16]....
        /*01e8*/ 	.word	0x00000850
        /*01ec*/ 	.word	0x000000ff
        /*01f0*/ 	.word	0x00000080
        /*01f4*/ 	.short	0x0100
        /*01f6*/ 	.byte	0x04
	.zero		1


	//   ....[17]....
        /*01f8*/ 	.word	0x00000860
        /*01fc*/ 	.word	0x000000ff
        /*0200*/ 	.word	0x00000088
        /*0204*/ 	.short	0x0100
        /*0206*/ 	.byte	0x04
	.zero		1


	//   ....[18]....
        /*0208*/ 	.word	0x00000950
        /*020c*/ 	.word	0x000000ff
        /*0210*/ 	.word	0x00000090
        /*0214*/ 	.short	0x0100
        /*0216*/ 	.byte	0x06
	.zero		1


	//   ....[19]....
        /*0218*/ 	.word	0x00000960
        /*021c*/ 	.word	0x000000ff
        /*0220*/ 	.word	0x00000098
        /*0224*/ 	.short	0x0100
        /*0226*/ 	.byte	0x06
	.zero		1


	//   ....[20]....
        /*0228*/ 	.word	0x00000aa0
        /*022c*/ 	.word	0x000000ff
        /*0230*/ 	.word	0x000000a0
        /*0234*/ 	.short	0x0100
        /*0236*/ 	.byte	0x06
	.zero		1


	//   ....[21]....
        /*0238*/ 	.word	0x00000ab0
        /*023c*/ 	.word	0x000000ff
        /*0240*/ 	.word	0x000000b0
        /*0244*/ 	.short	0x0100
        /*0246*/ 	.byte	0x06
	.zero		1


	//   ....[22]....
        /*0248*/ 	.word	0x00000ac0
        /*024c*/ 	.word	0x000000ff
        /*0250*/ 	.word	0x000000a8
        /*0254*/ 	.short	0x0100
        /*0256*/ 	.byte	0x06
	.zero		1


	//   ....[23]....
        /*0258*/ 	.word	0x00000ad0
        /*025c*/ 	.word	0x000000ff
        /*0260*/ 	.word	0x000000b8
        /*0264*/ 	.short	0x0100
        /*0266*/ 	.byte	0x06
	.zero		1


	//   ....[24]....
        /*0268*/ 	.word	0x00000c00
        /*026c*/ 	.word	0x000000ff
        /*0270*/ 	.word	0x000000c0
        /*0274*/ 	.short	0x0100
        /*0276*/ 	.byte	0x04
	.zero		1


	//   ....[25]....
        /*0278*/ 	.word	0x00000c10
        /*027c*/ 	.word	0x000000ff
        /*0280*/ 	.word	0x000000e0
        /*0284*/ 	.short	0x0100
        /*0286*/ 	.byte	0x04
	.zero		1


	//   ....[26]....
        /*0288*/ 	.word	0x00000c20
        /*028c*/ 	.word	0x000000ff
        /*0290*/ 	.word	0x000000c8
        /*0294*/ 	.short	0x0100
        /*0296*/ 	.byte	0x04
	.zero		1


	//   ....[27]....
        /*0298*/ 	.word	0x00000c30
        /*029c*/ 	.word	0x000000ff
        /*02a0*/ 	.word	0x000000e8
        /*02a4*/ 	.short	0x0100
        /*02a6*/ 	.byte	0x04
	.zero		1


	//   ....[28]....
        /*02a8*/ 	.word	0x00000c40
        /*02ac*/ 	.word	0x000000ff
        /*02b0*/ 	.word	0x000000d0
        /*02b4*/ 	.short	0x0100
        /*02b6*/ 	.byte	0x04
	.zero		1


	//   ....[29]....
        /*02b8*/ 	.word	0x00000c50
        /*02bc*/ 	.word	0x000000ff
        /*02c0*/ 	.word	0x000000f0
        /*02c4*/ 	.short	0x0100
        /*02c6*/ 	.byte	0x04
	.zero		1


	//   ....[30]....
        /*02c8*/ 	.word	0x00000c60
        /*02cc*/ 	.word	0x000000ff
        /*02d0*/ 	.word	0x000000d8
        /*02d4*/ 	.short	0x0100
        /*02d6*/ 	.byte	0x04
	.zero		1


	//   ....[31]....
        /*02d8*/ 	.word	0x00000c70
        /*02dc*/ 	.word	0x000000ff
        /*02e0*/ 	.word	0x000000f8
        /*02e4*/ 	.short	0x0100
        /*02e6*/ 	.byte	0x04
	.zero		1


	//   ....[32]....
        /*02e8*/ 	.word	0x00000d60
        /*02ec*/ 	.word	0x000000ff
        /*02f0*/ 	.word	0x00000100
        /*02f4*/ 	.short	0x0100
        /*02f6*/ 	.byte	0x04
	.zero		1


	//   ....[33]....
        /*02f8*/ 	.word	0x00000d70
        /*02fc*/ 	.word	0x000000ff
        /*0300*/ 	.word	0x00000110
        /*0304*/ 	.short	0x0100
        /*0306*/ 	.byte	0x04
	.zero		1


	//   ....[34]....
        /*0308*/ 	.word	0x00000d80
        /*030c*/ 	.word	0x000000ff
        /*0310*/ 	.word	0x00000108
        /*0314*/ 	.short	0x0100
        /*0316*/ 	.byte	0x04
	.zero		1


	//   ....[35]....
        /*0318*/ 	.word	0x00000d90
        /*031c*/ 	.word	0x000000ff
        /*0320*/ 	.word	0x00000118
        /*0324*/ 	.short	0x0100
        /*0326*/ 	.byte	0x04
	.zero		1


	//   ....[36]....
        /*0328*/ 	.word	0x000018b0
        /*032c*/ 	.word	0x00000000
        /*0330*/ 	.word	0x00000110
        /*0334*/ 	.short	0x010a
        /*0336*/ 	.byte	0xff
	.zero		1


	//   ....[37]....
        /*0338*/ 	.word	0x000018e0
        /*033c*/ 	.word	0x00000000
        /*0340*/ 	.word	0x00000100
        /*0344*/ 	.short	0x0101
        /*0346*/ 	.byte	0xff
	.zero		1


	//   ....[38]....
        /*0348*/ 	.word	0x000019b0
        /*034c*/ 	.word	0x000000ff
        /*0350*/ 	.word	0x00000040
        /*0354*/ 	.short	0x010a
        /*0356*/ 	.byte	0x04
	.zero		1


	//   ....[39]....
        /*0358*/ 	.word	0x00001a30
        /*035c*/ 	.word	0x000000ff
        /*0360*/ 	.word	0x00000040
        /*0364*/ 	.short	0x010a
        /*0366*/ 	.byte	0x21
	.zero		1


	//   ....[40]....
        /*0368*/ 	.word	0x00001bc0
        /*036c*/ 	.word	0x000000ff
        /*0370*/ 	.word	0x00000040
        /*0374*/ 	.short	0x010a
        /*0376*/ 	.byte	0x08
	.zero		1


	//   ....[41]....
        /*0378*/ 	.word	0x00001ce0
        /*037c*/ 	.word	0x000000ff
        /*0380*/ 	.word	0x00000098
        /*0384*/ 	.short	0x0101
        /*0386*/ 	.byte	0x06
	.zero		1


	//   ....[42]....
        /*0388*/ 	.word	0x00001d00
        /*038c*/ 	.word	0x000000ff
        /*0390*/ 	.word	0x00000040
        /*0394*/ 	.short	0x010a
        /*0396*/ 	.byte	0x04
	.zero		1


	//   ....[43]....
        /*0398*/ 	.word	0x00001d80
        /*039c*/ 	.word	0x000000ff
        /*03a0*/ 	.word	0x00000040
        /*03a4*/ 	.short	0x010a
        /*03a6*/ 	.byte	0x11
	.zero		1


	//   ....[44]....
        /*03a8*/ 	.word	0x00001f10
        /*03ac*/ 	.word	0x000000ff
        /*03b0*/ 	.word	0x00000040
        /*03b4*/ 	.short	0x010a
        /*03b6*/ 	.byte	0x07
	.zero		1


	//   ....[45]....
        /*03b8*/ 	.word	0x00002060
        /*03bc*/ 	.word	0x00000003
        /*03c0*/ 	.word	0x000000a0
        /*03c4*/ 	.short	0x010a
        /*03c6*/ 	.byte	0xff
	.zero		1


	//   ....[46]....
        /*03c8*/ 	.word	0x000021b0
        /*03cc*/ 	.word	0x00000000
        /*03d0*/ 	.word	0x00000000
        /*03d4*/ 	.short	0x0101
        /*03d6*/ 	.byte	0xff
	.zero		1


	//   ....[47]....
        /*03d8*/ 	.word	0x00002750
        /*03dc*/ 	.word	0x000000ff
        /*03e0*/ 	.word	0x00000000
        /*03e4*/ 	.short	0x010a
        /*03e6*/ 	.byte	0x04
	.zero		1


	//   ....[48]....
        /*03e8*/ 	.word	0x000027e0
        /*03ec*/ 	.word	0x000000ff
        /*03f0*/ 	.word	0x00000000
        /*03f4*/ 	.short	0x010a
        /*03f6*/ 	.byte	0x05
	.zero		1


	//   ....[49]....
        /*03f8*/ 	.word	0x00002870
        /*03fc*/ 	.word	0x000000ff
        /*0400*/ 	.word	0x00000000
        /*0404*/ 	.short	0x010a
        /*0406*/ 	.byte	0x05
	.zero		1


	//   ....[50]....
        /*0408*/ 	.word	0x00002900
        /*040c*/ 	.word	0x000000ff
        /*0410*/ 	.word	0x00000000
        /*0414*/ 	.short	0x010a
        /*0416*/ 	.byte	0x05
	.zero		1


	//   ....[51]....
        /*0418*/ 	.word	0x00002990
        /*041c*/ 	.word	0x000000ff
        /*0420*/ 	.word	0x00000000
        /*0424*/ 	.short	0x010a
        /*0426*/ 	.byte	0x05
	.zero		1


	//   ....[52]....
        /*0428*/ 	.word	0x00002a20
        /*042c*/ 	.word	0x000000ff
        /*0430*/ 	.word	0x00000000
        /*0434*/ 	.short	0x010a
        /*0436*/ 	.byte	0x05
	.zero		1


	//   ....[53]....
        /*0438*/ 	.word	0x00002ab0
        /*043c*/ 	.word	0x000000ff
        /*0440*/ 	.word	0x00000000
        /*0444*/ 	.short	0x010a
        /*0446*/ 	.byte	0x05
	.zero		1


	//   ....[54]....
        /*0448*/ 	.word	0x00002b50
        /*044c*/ 	.word	0x00000000
        /*0450*/ 	.word	0x00000000
        /*0454*/ 	.short	0x010a
        /*0456*/ 	.byte	0xff
	.zero		1


	//   ....[55]....
        /*0458*/ 	.word	0x00002c70
        /*045c*/ 	.word	0x00000002
        /*0460*/ 	.word	0x00000100
        /*0464*/ 	.short	0x010a
        /*0466*/ 	.byte	0xff
	.zero		1


	//   ....[56]....
        /*0468*/ 	.word	0x00002ce0
        /*046c*/ 	.word	0x00000002
        /*0470*/ 	.word	0x00000000
        /*0474*/ 	.short	0x0101
        /*0476*/ 	.byte	0xff
	.zero		1


	//   ....[57]....
        /*0478*/ 	.word	0x00002d00
        /*047c*/ 	.word	0x000000ff
        /*0480*/ 	.word	0x000000b0
        /*0484*/ 	.short	0x010a
        /*0486*/ 	.byte	0x04
	.zero		1


	//   ....[58]....
        /*0488*/ 	.word	0x00002e20
        /*048c*/ 	.word	0x00000002
        /*0490*/ 	.word	0x000000a0
        /*0494*/ 	.short	0x010a
        /*0496*/ 	.byte	0xff
	.zero		1


	//   ....[59]....
        /*0498*/ 	.word	0x00002f20
        /*049c*/ 	.word	0x00000002
        /*04a0*/ 	.word	0x00000000
        /*04a4*/ 	.short	0x0101
        /*04a6*/ 	.byte	0xff
	.zero		1


	//   ....[60]....
        /*04a8*/ 	.word	0x00002fb0
        /*04ac*/ 	.word	0x000000ff
        /*04b0*/ 	.word	0x000000b0
        /*04b4*/ 	.short	0x0106
        /*04b6*/ 	.byte	0x04
	.zero		1


	//   ....[61]....
        /*04b8*/ 	.word	0x00002fd0
        /*04bc*/ 	.word	0x000000ff
        /*04c0*/ 	.word	0x000000b0
        /*04c4*/ 	.short	0x010a
        /*04c6*/ 	.byte	0x04
	.zero		1


	//   ....[62]....
        /*04c8*/ 	.word	0x00003060
        /*04cc*/ 	.word	0x000000ff
        /*04d0*/ 	.word	0x000000b0
        /*04d4*/ 	.short	0x0106
        /*04d6*/ 	.byte	0x07
	.zero		1


	//   ....[63]....
        /*04d8*/ 	.word	0x000030a0
        /*04dc*/ 	.word	0x00000000
        /*04e0*/ 	.word	0x000000b0
        /*04e4*/ 	.short	0x010a
        /*04e6*/ 	.byte	0xff
	.zero		1


	//   ....[64]....
        /*04e8*/ 	.word	0x000035f0
        /*04ec*/ 	.word	0x00000000
        /*04f0*/ 	.word	0x000000a0
        /*04f4*/ 	.short	0x010a
        /*04f6*/ 	.byte	0xff
	.zero		1


	//   ....[65]....
        /*04f8*/ 	.word	0x00003700
        /*04fc*/ 	.word	0x00000003
        /*0500*/ 	.word	0x00000000
        /*0504*/ 	.short	0x0101
        /*0506*/ 	.byte	0xff
	.zero		1


	//   ....[66]....
        /*0508*/ 	.word	0x00003710
        /*050c*/ 	.word	0x000000ff
        /*0510*/ 	.word	0x00000000
        /*0514*/ 	.short	0x010a
        /*0516*/ 	.byte	0x04
	.zero		1


	//   ....[67]....
        /*0518*/ 	.word	0x00003730
        /*051c*/ 	.word	0x000000ff
        /*0520*/ 	.word	0x000000e0
        /*0524*/ 	.short	0x010a
        /*0526*/ 	.byte	0x1e
	.zero		1


	//   ....[68]....
        /*0528*/ 	.word	0x00003800
        /*052c*/ 	.word	0x000000ff
        /*0530*/ 	.word	0x00000000
        /*0534*/ 	.short	0x010a
        /*0536*/ 	.byte	0x05
	.zero		1


	//   ....[69]....
        /*0538*/ 	.word	0x00003940
        /*053c*/ 	.word	0x000000ff
        /*0540*/ 	.word	0x00000000
        /*0544*/ 	.short	0x010a
        /*0546*/ 	.byte	0x04
	.zero		1


	//   ....[70]....
        /*0548*/ 	.word	0x00003bd0
        /*054c*/ 	.word	0x000000ff
        /*0550*/ 	.word	0x00000000
        /*0554*/ 	.short	0x010a
        /*0556*/ 	.byte	0x04
	.zero		1


	//   ....[71]....
        /*0558*/ 	.word	0x00003c60
        /*055c*/ 	.word	0x000000ff
        /*0560*/ 	.word	0x00000000
        /*0564*/ 	.short	0x010a
        /*0566*/ 	.byte	0x05
	.zero		1


	//   ....[72]....
        /*0568*/ 	.word	0x00003cf0
        /*056c*/ 	.word	0x000000ff
        /*0570*/ 	.word	0x00000000
        /*0574*/ 	.short	0x010a
        /*0576*/ 	.byte	0x05
	.zero		1


	//   ....[73]....
        /*0578*/ 	.word	0x00003d80
        /*057c*/ 	.word	0x000000ff
        /*0580*/ 	.word	0x00000000
        /*0584*/ 	.short	0x010a
        /*0586*/ 	.byte	0x04
	.zero		1


	//   ....[74]....
        /*0588*/ 	.word	0x00004220
        /*058c*/ 	.word	0x00000007
        /*0590*/ 	.word	0x000000a0
        /*0594*/ 	.short	0x010a
        /*0596*/ 	.byte	0xff
	.zero		1


	//   ....[75]....
        /*0598*/ 	.word	0x00004390
        /*059c*/ 	.word	0x00000000
        /*05a0*/ 	.word	0x00000000
        /*05a4*/ 	.short	0x0101
        /*05a6*/ 	.byte	0xff
	.zero		1


	//   ....[76]....
        /*05a8*/ 	.word	0x00004800
        /*05ac*/ 	.word	0x000000ff
        /*05b0*/ 	.word	0x00000098
        /*05b4*/ 	.short	0x010a
        /*05b6*/ 	.byte	0x11
	.zero		1


	//   ....[77]....
        /*05b8*/ 	.word	0x00004980
        /*05bc*/ 	.word	0x000000ff
        /*05c0*/ 	.word	0x00000088
        /*05c4*/ 	.short	0x010a
        /*05c6*/ 	.byte	0x11
	.zero		1


	//   ....[78]....
        /*05c8*/ 	.word	0x00004b90
        /*05cc*/ 	.word	0x000000ff
        /*05d0*/ 	.word	0x00000080
        /*05d4*/ 	.short	0x010b
        /*05d6*/ 	.byte	0x11
	.zero		1


	//   ....[79]....
        /*05d8*/ 	.word	0x00004ba0
        /*05dc*/ 	.word	0x000000ff
        /*05e0*/ 	.word	0x00000000
        /*05e4*/ 	.short	0x0101
        /*05e6*/ 	.byte	0x30
	.zero		1


	//   ....[80]....
        /*05e8*/ 	.word	0x00004be0
        /*05ec*/ 	.word	0x00000000
        /*05f0*/ 	.word	0x00000088
        /*05f4*/ 	.short	0x010a
        /*05f6*/ 	.byte	0xff
	.zero		1


	//   ....[81]....
        /*05f8*/ 	.word	0x00004f30
        /*05fc*/ 	.word	0x00000003
        /*0600*/ 	.word	0x000000a0
        /*0604*/ 	.short	0x010a
        /*0606*/ 	.byte	0xff
	.zero		1


	//   ....[82]....
        /*0608*/ 	.word	0x000050b0
        /*060c*/ 	.word	0x00000000
        /*0610*/ 	.word	0x00000000
        /*0614*/ 	.short	0x0101
        /*0616*/ 	.byte	0xff
	.zero		1


	//   ....[83]....
        /*0618*/ 	.word	0x00005b50
        /*061c*/ 	.word	0x000000ff
        /*0620*/ 	.word	0x00000080
        /*0624*/ 	.short	0x010a
        /*0626*/ 	.byte	0x2c
	.zero		1


	//   ....[84]....
        /*0628*/ 	.word	0x00005b60
        /*062c*/ 	.word	0x00000016
        /*0630*/ 	.word	0x000000c0
        /*0634*/ 	.short	0x010a
        /*0636*/ 	.byte	0xff
	.zero		1


	//   ....[85]....
        /*0638*/ 	.word	0x00005cf0
        /*063c*/ 	.word	0x000000ff
        /*0640*/ 	.word	0x00000080
        /*0644*/ 	.short	0x010a
        /*0646*/ 	.byte	0x2c
	.zero		1


	//   ....[86]....
        /*0648*/ 	.word	0x00005df0
        /*064c*/ 	.word	0x000000ff
        /*0650*/ 	.word	0x00000000
        /*0654*/ 	.short	0x0101
        /*0656*/ 	.byte	0x04
	.zero		1


	//   ....[87]....
        /*0658*/ 	.word	0x00005e50
        /*065c*/ 	.word	0x00000016
        /*0660*/ 	.word	0x000000c0
        /*0664*/ 	.short	0x010a
        /*0666*/ 	.byte	0xff
	.zero		1


	//   ....[88]....
        /*0668*/ 	.word	0x000062b0
        /*066c*/ 	.word	0x000000ff
        /*0670*/ 	.word	0x00000000
        /*0674*/ 	.short	0x0101
        /*0676*/ 	.byte	0x04
	.zero		1


	//   ....[89]....
        /*0678*/ 	.word	0x000073a0
        /*067c*/ 	.word	0x00000000
        /*0680*/ 	.word	0x00000110
        /*0684*/ 	.short	0x010a
        /*0686*/ 	.byte	0xff
	.zero		1


	//   ....[90]....
        /*0688*/ 	.word	0x00007400
        /*068c*/ 	.word	0x00000000
        /*0690*/ 	.word	0x00000040
        /*0694*/ 	.short	0x010a
        /*0696*/ 	.byte	0xff
	.zero		1


	//   ....[91]....
        /*0698*/ 	.word	0x00007460
        /*069c*/ 	.word	0x00000000
        /*06a0*/ 	.word	0x00000040
        /*06a4*/ 	.short	0x010a
        /*06a6*/ 	.byte	0xff
	.zero		1


	//   ....[92]....
        /*06a8*/ 	.word	0x000074b0
        /*06ac*/ 	.word	0x00000003
        /*06b0*/ 	.word	0x000000a0
        /*06b4*/ 	.short	0x010a
        /*06b6*/ 	.byte	0xff
	.zero		1


	//   ....[93]....
        /*06b8*/ 	.word	0x00007510
        /*06bc*/ 	.word	0x00000000
        /*06c0*/ 	.word	0x00000000
        /*06c4*/ 	.short	0x010a
        /*06c6*/ 	.byte	0xff
	.zero		1


	//   ....[94]....
        /*06c8*/ 	.word	0x00007570
        /*06cc*/ 	.word	0x00000000
        /*06d0*/ 	.word	0x00000000
        /*06d4*/ 	.short	0x010a
        /*06d6*/ 	.byte	0xff
	.zero		1


	//   ....[95]....
        /*06d8*/ 	.word	0x000075d0
        /*06dc*/ 	.word	0x00000000
        /*06e0*/ 	.word	0x00000000
        /*06e4*/ 	.short	0x010a
        /*06e6*/ 	.byte	0xff
	.zero		1


	//   ....[96]....
        /*06e8*/ 	.word	0x00007630
        /*06ec*/ 	.word	0x00000000
        /*06f0*/ 	.word	0x00000000
        /*06f4*/ 	.short	0x010a
        /*06f6*/ 	.byte	0xff
	.zero		1


	//   ....[97]....
        /*06f8*/ 	.word	0x00007690
        /*06fc*/ 	.word	0x00000000
        /*0700*/ 	.word	0x00000000
        /*0704*/ 	.short	0x010a
        /*0706*/ 	.byte	0xff
	.zero		1


	//   ....[98]....
        /*0708*/ 	.word	0x000076f0
        /*070c*/ 	.word	0x00000000
        /*0710*/ 	.word	0x00000000
        /*0714*/ 	.short	0x010a
        /*0716*/ 	.byte	0xff
	.zero		1


	//   ....[99]....
        /*0718*/ 	.word	0x00007750
        /*071c*/ 	.word	0x00000000
        /*0720*/ 	.word	0x00000000
        /*0724*/ 	.short	0x010a
        /*0726*/ 	.byte	0xff
	.zero		1


	//   ....[100]....
        /*0728*/ 	.word	0x000077a0
        /*072c*/ 	.word	0x00000002
        /*0730*/ 	.word	0x00000100
        /*0734*/ 	.short	0x010a
        /*0736*/ 	.byte	0xff
	.zero		1


	//   ....[101]....
        /*0738*/ 	.word	0x00007800
        /*073c*/ 	.word	0x00000002
        /*0740*/ 	.word	0x000000b0
        /*0744*/ 	.short	0x010a
        /*0746*/ 	.byte	0xff
	.zero		1


	//   ....[102]....
        /*0748*/ 	.word	0x00007850
        /*074c*/ 	.word	0x00000002
        /*0750*/ 	.word	0x000000a0
        /*0754*/ 	.short	0x010a
        /*0756*/ 	.byte	0xff
	.zero		1


	//   ....[103]....
        /*0758*/ 	.word	0x000078b0
        /*075c*/ 	.word	0x00000000
        /*0760*/ 	.word	0x000000b0
        /*0764*/ 	.short	0x010a
        /*0766*/ 	.byte	0xff
	.zero		1


	//   ....[104]....
        /*0768*/ 	.word	0x00007900
        /*076c*/ 	.word	0x00000000
        /*0770*/ 	.word	0x000000a0
        /*0774*/ 	.short	0x010a
        /*0776*/ 	.byte	0xff
	.zero		1


	//   ....[105]....
        /*0778*/ 	.word	0x00007960
        /*077c*/ 	.word	0x00000002
        /*0780*/ 	.word	0x000000e0
        /*0784*/ 	.short	0x010a
        /*0786*/ 	.byte	0xff
	.zero		1


	//   ....[106]....
        /*0788*/ 	.word	0x000079c0
        /*078c*/ 	.word	0x00000000
        /*0790*/ 	.word	0x00000000
        /*0794*/ 	.short	0x010a
        /*0796*/ 	.byte	0xff
	.zero		1


	//   ....[107]....
        /*0798*/ 	.word	0x00007a20
        /*079c*/ 	.word	0x00000000
        /*07a0*/ 	.word	0x00000000
        /*07a4*/ 	.short	0x010a
        /*07a6*/ 	.byte	0xff
	.zero		1


	//   ....[108]....
        /*07a8*/ 	.word	0x00007a80
        /*07ac*/ 	.word	0x00000000
        /*07b0*/ 	.word	0x00000000
        /*07b4*/ 	.short	0x010a
        /*07b6*/ 	.byte	0xff
	.zero		1


	//   ....[109]....
        /*07b8*/ 	.word	0x00007ae0
        /*07bc*/ 	.word	0x00000000
        /*07c0*/ 	.word	0x00000000
        /*07c4*/ 	.short	0x010a
        /*07c6*/ 	.byte	0xff
	.zero		1


	//   ....[110]....
        /*07c8*/ 	.word	0x00007b40
        /*07cc*/ 	.word	0x00000000
        /*07d0*/ 	.word	0x00000000
        /*07d4*/ 	.short	0x010a
        /*07d6*/ 	.byte	0xff
	.zero		1


	//   ....[111]....
        /*07d8*/ 	.word	0x00007b90
        /*07dc*/ 	.word	0x00000007
        /*07e0*/ 	.word	0x000000a0
        /*07e4*/ 	.short	0x010a
        /*07e6*/ 	.byte	0xff
	.zero		1


	//   ....[112]....
        /*07e8*/ 	.word	0x00007bf0
        /*07ec*/ 	.word	0x00000000
        /*07f0*/ 	.word	0x00000098
        /*07f4*/ 	.short	0x010a
        /*07f6*/ 	.byte	0xff
	.zero		1


	//   ....[113]....
        /*07f8*/ 	.word	0x00007c50
        /*07fc*/ 	.word	0x00000000
        /*0800*/ 	.word	0x00000088
        /*0804*/ 	.short	0x010a
        /*0806*/ 	.byte	0xff
	.zero		1


	//   ....[114]....
        /*0808*/ 	.word	0x00007ca0
        /*080c*/ 	.word	0x00000003
        /*0810*/ 	.word	0x000000a0
        /*0814*/ 	.short	0x010a
        /*0816*/ 	.byte	0xff
	.zero		1


	//   ....[115]....
        /*0818*/ 	.word	0x00007d00
        /*081c*/ 	.word	0x00000000
        /*0820*/ 	.word	0x00000080
        /*0824*/ 	.short	0x010a
        /*0826*/ 	.byte	0xff
	.zero		1


	//   ....[116]....
        /*0828*/ 	.word	0x00007d50
        /*082c*/ 	.word	0x00000016
        /*0830*/ 	.word	0x000000c0
        /*0834*/ 	.short	0x010a
        /*0836*/ 	.byte	0xff
	.zero		1


	//----- nvinfo : EIATTR_NUM_MBARRIERS
	.align		4
.L_47:
        /*0838*/ 	.byte	0x03, 0x38
        /*083a*/ 	.short	0x0024


	//----- nvinfo : EIATTR_EXIT_INSTR_OFFSETS
	.align		4
        /*083c*/ 	.byte	0x04, 0x1c
        /*083e*/ 	.short	(.L_49 - .L_48)


	//   ....[0]....
.L_48:
        /*0840*/ 	.word	0x00002b80


	//   ....[1]....
        /*0844*/ 	.word	0x00003070


	//   ....[2]....
        /*0848*/ 	.word	0x000030d0


	//   ....[3]....
        /*084c*/ 	.word	0x00003fe0


	//   ....[4]....
        /*0850*/ 	.word	0x00004c10


	//   ....[5]....
        /*0854*/ 	.word	0x00004c50


	//   ....[6]....
        /*0858*/ 	.word	0x00007390


	//----- nvinfo : EIATTR_MAX_THREADS
	.align		4
.L_49:
        /*085c*/ 	.byte	0x04, 0x05
        /*085e*/ 	.short	(.L_51 - .L_50)
.L_50:
        /*0860*/ 	.word	0x00000100
        /*0864*/ 	.word	0x00000001
        /*0868*/ 	.word	0x00000001


	//----- nvinfo : EIATTR_CRS_STACK_SIZE
	.align		4
.L_51:
        /*086c*/ 	.byte	0x04, 0x1e
        /*086e*/ 	.short	(.L_53 - .L_52)
.L_52:
        /*0870*/ 	.word	0x00000000


	//----- nvinfo : EIATTR_CBANK_PARAM_SIZE
	.align		4
.L_53:
        /*0874*/ 	.byte	0x03, 0x19
        /*0876*/ 	.short	0x0800


	//----- nvinfo : EIATTR_PARAM_CBANK
	.align		4
        /*0878*/ 	.byte	0x04, 0x0a
        /*087a*/ 	.short	(.L_55 - .L_54)
	.align		4
.L_54:
        /*087c*/ 	.word	index@(.nv.constant0._ZN7cutlass13device_kernelINS_4gemm6kernel13GemmUniversalIN4cute5tupleIJiiiiEEENS1_10collective13CollectiveMmaINS1_35MainloopSm100TmaUmmaWarpSpecializedILi8ELi2ELi4ENS5_IJNS4_1CILi1EEENSA_ILi2EEESB_EEEEENS5_IJNSA_ILi128EEENSA_ILi64EEESF_EEEaNS5_IJlSB_lEEEaSI_NS4_8TiledMMAINS4_8MMA_AtomIJNS4_15SM100_MMA_S8_SSIaaiLi128ELi64ELNS4_4UMMA5MajorE0ELSN_0ELNSM_8SaturateE0EEEEEENS4_6LayoutINS5_IJSB_SB_SB_EEENS5_IJNSA_ILi0EEEST_ST_EEEEENS5_IJNS4_10UnderscoreESW_SW_EEEEENS4_23SM90_TMA_LOAD_MULTICASTENS4_14ComposedLayoutINS4_7SwizzleILi3ELi4ELi3EEENS4_18smem_ptr_flag_bitsILi8EEENSR_INS5_IJNSA_ILi8EEESF_EEENS5_IJSF_SB_EEEEEEEvNS4_8identityENS4_13SM90_TMA_LOADES19_vS1A_EENS_8epilogue10collective18CollectiveEpilogueINS1D_23Sm100TmaWarpSpecializedILi1ELi1ELi64ELb0ELb0EEEJSH_NS5_IJNSR_ISF_SB_EENSR_ISG_SB_EEEEEaSI_aSI_NS1D_6fusion15FusionCallbacksIS1H_NS1L_17LinearCombinationIaiaiLNS_15FloatRoundStyleE2EEESH_S1K_JEEENS4_5SM1004TMEM4LOAD26SM100_TMEM_LOAD_32dp32b64xES1B_NS10_INS11_ILi2ELi4ELi3EEES14_NSR_INS5_IJS15_SG_EEENS5_IJSG_SB_EEEEEEENS4_39AutoVectorizingCopyWithAssumedAlignmentILi128EEENS4_14SM90_TMA_STOREES1Z_S21_S21_EEEvvEEEEvNT_6ParamsE)
        /*0880*/ 	.short	0x0380
        /*0882*/ 	.short	0x0800


	//----- nvinfo : EIATTR_SW_WAR
	.align		4
.L_55:
        /*0884*/ 	.byte	0x04, 0x36
        /*0886*/ 	.short	(.L_57 - .L_56)
.L_56:
        /*0888*/ 	.word	0x00000008
.L_57:


//--------------------- .nv.callgraph             --------------------------
	.section	.nv.callgraph,"",@"SHT_CUDA_CALLGRAPH"
	.align	4
	.sectionentsize	8
	.align		4
        /*0000*/ 	.word	0x00000000
	.align		4
        /*0004*/ 	.word	0xffffffff
	.align		4
        /*0008*/ 	.word	index@(_ZN7cutlass13device_kernelINS_4gemm6kernel13GemmUniversalIN4cute5tupleIJiiiiEEENS1_10collective13CollectiveMmaINS1_35MainloopSm100TmaUmmaWarpSpecializedILi8ELi2ELi4ENS5_IJNS4_1CILi1EEENSA_ILi2EEESB_EEEEENS5_IJNSA_ILi128EEENSA_ILi64EEESF_EEEaNS5_IJlSB_lEEEaSI_NS4_8TiledMMAINS4_8MMA_AtomIJNS4_15SM100_MMA_S8_SSIaaiLi128ELi64ELNS4_4UMMA5MajorE0ELSN_0ELNSM_8SaturateE0EEEEEENS4_6LayoutINS5_IJSB_SB_SB_EEENS5_IJNSA_ILi0EEEST_ST_EEEEENS5_IJNS4_10UnderscoreESW_SW_EEEEENS4_23SM90_TMA_LOAD_MULTICASTENS4_14ComposedLayoutINS4_7SwizzleILi3ELi4ELi3EEENS4_18smem_ptr_flag_bitsILi8EEENSR_INS5_IJNSA_ILi8EEESF_EEENS5_IJSF_SB_EEEEEEEvNS4_8identityENS4_13SM90_TMA_LOADES19_vS1A_EENS_8epilogue10collective18CollectiveEpilogueINS1D_23Sm100TmaWarpSpecializedILi1ELi1ELi64ELb0ELb0EEEJSH_NS5_IJNSR_ISF_SB_EENSR_ISG_SB_EEEEEaSI_aSI_NS1D_6fusion15FusionCallbacksIS1H_NS1L_17LinearCombinationIaiaiLNS_15FloatRoundStyleE2EEESH_S1K_JEEENS4_5SM1004TMEM4LOAD26SM100_TMEM_LOAD_32dp32b64xES1B_NS10_INS11_ILi2ELi4ELi3EEES14_NSR_INS5_IJS15_SG_EEENS5_IJSG_SB_EEEEEEENS4_39AutoVectorizingCopyWithAssumedAlignmentILi128EEENS4_14SM90_TMA_STOREES1Z_S21_S21_EEEvvEEEEvNT_6ParamsE)
	.align		4
        /*000c*/ 	.word	index@(__assertfail)
	.align		4
        /*0010*/ 	.word	0x00000000
	.align		4
        /*0014*/ 	.word	0xfffffffe
	.align		4
        /*0018*/ 	.word	0x00000000
	.align		4
        /*001c*/ 	.word	0xfffffffd
	.align		4
        /*0020*/ 	.word	0x00000000
	.align		4
        /*0024*/ 	.word	0xfffffffc


//--------------------- .nv.constant4             --------------------------
	.section	.nv.constant4,"a",@progbits
	.align	8
	.align		8
.nv.constant4:
        /*0000*/ 	.dword	__assertfail
	.align		8
        /*0008*/ 	.dword	__unnamed_1
	.align		8
        /*0010*/ 	.dword	__unnamed_2
	.align		8
        /*0018*/ 	.dword	_ZN40_INTERNAL_5f480a91_4_k_cu_f7d965a4_344564cuda3std3__45__cpo5beginE
	.align		8
        /*0020*/ 	.dword	_ZN40_INTERNAL_5f480a91_4_k_cu_f7d965a4_344564cuda3std3__45__cpo3endE
	.align		8
        /*0028*/ 	.dword	_ZN40_INTERNAL_5f480a91_4_k_cu_f7d965a4_344564cuda3std3__45__cpo6cbeginE
	.align		8
        /*0030*/ 	.dword	_ZN40_INTERNAL_5f480a91_4_k_cu_f7d965a4_344564cuda3std3__45__cpo4cendE
	.align		8
        /*0038*/ 	.dword	_ZN40_INTERNAL_5f480a91_4_k_cu_f7d965a4_344564cuda3std3__442_GLOBAL__N__5f480a91_4_k_cu_f7d965a4_344566ignoreE
	.align		8
        /*0040*/ 	.dword	_ZN40_INTERNAL_5f480a91_4_k_cu_f7d965a4_344564cuda3std3__419piecewise_constructE
	.align		8
        /*0048*/ 	.dword	_ZN40_INTERNAL_5f480a91_4_k_cu_f7d965a4_344564cuda3std3__48in_placeE
	.align		8
        /*0050*/ 	.dword	_ZN40_INTERNAL_5f480a91_4_k_cu_f7d965a4_344564cuda3std6ranges3__45__cpo4swapE
	.align		8
        /*0058*/ 	.dword	_ZN40_INTERNAL_5f480a91_4_k_cu_f7d965a4_344564cuda3std6ranges3__45__cpo9iter_moveE
	.align		8
        /*0060*/ 	.dword	_ZN40_INTERNAL_5f480a91_4_k_cu_f7d965a4_344564cute7productE
	.align		8
        /*0068*/ 	.dword	_ZN40_INTERNAL_5f480a91_4_k_cu_f7d965a4_344564cute1_E
	.align		8
        /*0070*/ 	.dword	$str$25
	.align		8
        /*0078*/ 	.dword	$str$26
	.align		8
        /*0080*/ 	.dword	$str$27
	.align		8
        /*0088*/ 	.dword	$str$28


//--------------------- .text._ZN7cutlass13device_kernelINS_4gemm6kernel13GemmUniversalIN4cute5tupleIJiiiiEEENS1_10collective13CollectiveMmaINS1_35MainloopSm100TmaUmmaWarpSpecializedILi8ELi2ELi4ENS5_IJNS4_1CILi1EEENSA_ILi2EEESB_EEEEENS5_IJNSA_ILi128EEENSA_ILi64EEESF_EEEaNS5_IJlSB_lEEEaSI_NS4_8TiledMMAINS4_8MMA_AtomIJNS4_15SM100_MMA_S8_SSIaaiLi128ELi64ELNS4_4UMMA5MajorE0ELSN_0ELNSM_8SaturateE0EEEEEENS4_6LayoutINS5_IJSB_SB_SB_EEENS5_IJNSA_ILi0EEEST_ST_EEEEENS5_IJNS4_10UnderscoreESW_SW_EEEEENS4_23SM90_TMA_LOAD_MULTICASTENS4_14ComposedLayoutINS4_7SwizzleILi3ELi4ELi3EEENS4_18smem_ptr_flag_bitsILi8EEENSR_INS5_IJNSA_ILi8EEESF_EEENS5_IJSF_SB_EEEEEEEvNS4_8identityENS4_13SM90_TMA_LOADES19_vS1A_EENS_8epilogue10collective18CollectiveEpilogueINS1D_23Sm100TmaWarpSpecializedILi1ELi1ELi64ELb0ELb0EEEJSH_NS5_IJNSR_ISF_SB_EENSR_ISG_SB_EEEEEaSI_aSI_NS1D_6fusion15FusionCallbacksIS1H_NS1L_17LinearCombinationIaiaiLNS_15FloatRoundStyleE2EEESH_S1K_JEEENS4_5SM1004TMEM4LOAD26SM100_TMEM_LOAD_32dp32b64xES1B_NS10_INS11_ILi2ELi4ELi3EEES14_NSR_INS5_IJS15_SG_EEENS5_IJSG_SB_EEEEEEENS4_39AutoVectorizingCopyWithAssumedAlignmentILi128EEENS4_14SM90_TMA_STOREES1Z_S21_S21_EEEvvEEEEvNT_6ParamsE --------------------------
	.section	.text._ZN7cutlass13device_kernelINS_4gemm6kernel13GemmUniversalIN4cute5tupleIJiiiiEEENS1_10collective13CollectiveMmaINS1_35MainloopSm100TmaUmmaWarpSpecializedILi8ELi2ELi4ENS5_IJNS4_1CILi1EEENSA_ILi2EEESB_EEEEENS5_IJNSA_ILi128EEENSA_ILi64EEESF_EEEaNS5_IJlSB_lEEEaSI_NS4_8TiledMMAINS4_8MMA_AtomIJNS4_15SM100_MMA_S8_SSIaaiLi128ELi64ELNS4_4UMMA5MajorE0ELSN_0ELNSM_8SaturateE0EEEEEENS4_6LayoutINS5_IJSB_SB_SB_EEENS5_IJNSA_ILi0EEEST_ST_EEEEENS5_IJNS4_10UnderscoreESW_SW_EEEEENS4_23SM90_TMA_LOAD_MULTICASTENS4_14ComposedLayoutINS4_7SwizzleILi3ELi4ELi3EEENS4_18smem_ptr_flag_bitsILi8EEENSR_INS5_IJNSA_ILi8EEESF_EEENS5_IJSF_SB_EEEEEEEvNS4_8identityENS4_13SM90_TMA_LOADES19_vS1A_EENS_8epilogue10collective18CollectiveEpilogueINS1D_23Sm100TmaWarpSpecializedILi1ELi1ELi64ELb0ELb0EEEJSH_NS5_IJNSR_ISF_SB_EENSR_ISG_SB_EEEEEaSI_aSI_NS1D_6fusion15FusionCallbacksIS1H_NS1L_17LinearCombinationIaiaiLNS_15FloatRoundStyleE2EEESH_S1K_JEEENS4_5SM1004TMEM4LOAD26SM100_TMEM_LOAD_32dp32b64xES1B_NS10_INS11_ILi2ELi4ELi3EEES14_NSR_INS5_IJS15_SG_EEENS5_IJSG_SB_EEEEEEENS4_39AutoVectorizingCopyWithAssumedAlignmentILi128EEENS4_14SM90_TMA_STOREES1Z_S21_S21_EEEvvEEEEvNT_6ParamsE,"ax",@progbits
	.align	128
.text._ZN7cutlass13device_kernelINS_4gemm6kernel13GemmUniversalIN4cute5tupleIJiiiiEEENS1_10collective13CollectiveMmaINS1_35MainloopSm100TmaUmmaWarpSpecializedILi8ELi2ELi4ENS5_IJNS4_1CILi1EEENSA_ILi2EEESB_EEEEENS5_IJNSA_ILi128EEENSA_ILi64EEESF_EEEaNS5_IJlSB_lEEEaSI_NS4_8TiledMMAINS4_8MMA_AtomIJNS4_15SM100_MMA_S8_SSIaaiLi128ELi64ELNS4_4UMMA5MajorE0ELSN_0ELNSM_8SaturateE0EEEEEENS4_6LayoutINS5_IJSB_SB_SB_EEENS5_IJNSA_ILi0EEEST_ST_EEEEENS5_IJNS4_10UnderscoreESW_SW_EEEEENS4_23SM90_TMA_LOAD_MULTICASTENS4_14ComposedLayoutINS4_7SwizzleILi3ELi4ELi3EEENS4_18smem_ptr_flag_bitsILi8EEENSR_INS5_IJNSA_ILi8EEESF_EEENS5_IJSF_SB_EEEEEEEvNS4_8identityENS4_13SM90_TMA_LOADES19_vS1A_EENS_8epilogue10collective18CollectiveEpilogueINS1D_23Sm100TmaWarpSpecializedILi1ELi1ELi64ELb0ELb0EEEJSH_NS5_IJNSR_ISF_SB_EENSR_ISG_SB_EEEEEaSI_aSI_NS1D_6fusion15FusionCallbacksIS1H_NS1L_17LinearCombinationIaiaiLNS_15FloatRoundStyleE2EEESH_S1K_JEEENS4_5SM1004TMEM4LOAD26SM100_TMEM_LOAD_32dp32b64xES1B_NS10_INS11_ILi2ELi4ELi3EEES14_NSR_INS5_IJS15_SG_EEENS5_IJSG_SB_EEEEEEENS4_39AutoVectorizingCopyWithAssumedAlignmentILi128EEENS4_14SM90_TMA_STOREES1Z_S21_S21_EEEvvEEEEvNT_6ParamsE:
        .type           _ZN7cutlass13device_kernelINS_4gemm6kernel13GemmUniversalIN4cute5tupleIJiiiiEEENS1_10collective13CollectiveMmaINS1_35MainloopSm100TmaUmmaWarpSpecializedILi8ELi2ELi4ENS5_IJNS4_1CILi1EEENSA_ILi2EEESB_EEEEENS5_IJNSA_ILi128EEENSA_ILi64EEESF_EEEaNS5_IJlSB_lEEEaSI_NS4_8TiledMMAINS4_8MMA_AtomIJNS4_15SM100_MMA_S8_SSIaaiLi128ELi64ELNS4_4UMMA5MajorE0ELSN_0ELNSM_8SaturateE0EEEEEENS4_6LayoutINS5_IJSB_SB_SB_EEENS5_IJNSA_ILi0EEEST_ST_EEEEENS5_IJNS4_10UnderscoreESW_SW_EEEEENS4_23SM90_TMA_LOAD_MULTICASTENS4_14ComposedLayoutINS4_7SwizzleILi3ELi4ELi3EEENS4_18smem_ptr_flag_bitsILi8EEENSR_INS5_IJNSA_ILi8EEESF_EEENS5_IJSF_SB_EEEEEEEvNS4_8identityENS4_13SM90_TMA_LOADES19_vS1A_EENS_8epilogue10collective18CollectiveEpilogueINS1D_23Sm100TmaWarpSpecializedILi1ELi1ELi64ELb0ELb0EEEJSH_NS5_IJNSR_ISF_SB_EENSR_ISG_SB_EEEEEaSI_aSI_NS1D_6fusion15FusionCallbacksIS1H_NS1L_17LinearCombinationIaiaiLNS_15FloatRoundStyleE2EEESH_S1K_JEEENS4_5SM1004TMEM4LOAD26SM100_TMEM_LOAD_32dp32b64xES1B_NS10_INS11_ILi2ELi4ELi3EEES14_NSR_INS5_IJS15_SG_EEENS5_IJSG_SB_EEEEEEENS4_39AutoVectorizingCopyWithAssumedAlignmentILi128EEENS4_14SM90_TMA_STOREES1Z_S21_S21_EEEvvEEEEvNT_6ParamsE,@function
        .size           _ZN7cutlass13device_kernelINS_4gemm6kernel13GemmUniversalIN4cute5tupleIJiiiiEEENS1_10collective13CollectiveMmaINS1_35MainloopSm100TmaUmmaWarpSpecializedILi8ELi2ELi4ENS5_IJNS4_1CILi1EEENSA_ILi2EEESB_EEEEENS5_IJNSA_ILi128EEENSA_ILi64EEESF_EEEaNS5_IJlSB_lEEEaSI_NS4_8TiledMMAINS4_8MMA_AtomIJNS4_15SM100_MMA_S8_SSIaaiLi128ELi64ELNS4_4UMMA5MajorE0ELSN_0ELNSM_8SaturateE0EEEEEENS4_6LayoutINS5_IJSB_SB_SB_EEENS5_IJNSA_ILi0EEEST_ST_EEEEENS5_IJNS4_10UnderscoreESW_SW_EEEEENS4_23SM90_TMA_LOAD_MULTICASTENS4_14ComposedLayoutINS4_7SwizzleILi3ELi4ELi3EEENS4_18smem_ptr_flag_bitsILi8EEENSR_INS5_IJNSA_ILi8EEESF_EEENS5_IJSF_SB_EEEEEEEvNS4_8identityENS4_13SM90_TMA_LOADES19_vS1A_EENS_8epilogue10collective18CollectiveEpilogueINS1D_23Sm100TmaWarpSpecializedILi1ELi1ELi64ELb0ELb0EEEJSH_NS5_IJNSR_ISF_SB_EENSR_ISG_SB_EEEEEaSI_aSI_NS1D_6fusion15FusionCallbacksIS1H_NS1L_17LinearCombinationIaiaiLNS_15FloatRoundStyleE2EEESH_S1K_JEEENS4_5SM1004TMEM4LOAD26SM100_TMEM_LOAD_32dp32b64xES1B_NS10_INS11_ILi2ELi4ELi3EEES14_NSR_INS5_IJS15_SG_EEENS5_IJSG_SB_EEEEEEENS4_39AutoVectorizingCopyWithAssumedAlignmentILi128EEENS4_14SM90_TMA_STOREES1Z_S21_S21_EEEvvEEEEvNT_6ParamsE,(.L_x_148 - _ZN7cutlass13device_kernelINS_4gemm6kernel13GemmUniversalIN4cute5tupleIJiiiiEEENS1_10collective13CollectiveMmaINS1_35MainloopSm100TmaUmmaWarpSpecializedILi8ELi2ELi4ENS5_IJNS4_1CILi1EEENSA_ILi2EEESB_EEEEENS5_IJNSA_ILi128EEENSA_ILi64EEESF_EEEaNS5_IJlSB_lEEEaSI_NS4_8TiledMMAINS4_8MMA_AtomIJNS4_15SM100_MMA_S8_SSIaaiLi128ELi64ELNS4_4UMMA5MajorE0ELSN_0ELNSM_8SaturateE0EEEEEENS4_6LayoutINS5_IJSB_SB_SB_EEENS5_IJNSA_ILi0EEEST_ST_EEEEENS5_IJNS4_10UnderscoreESW_SW_EEEEENS4_23SM90_TMA_LOAD_MULTICASTENS4_14ComposedLayoutINS4_7SwizzleILi3ELi4ELi3EEENS4_18smem_ptr_flag_bitsILi8EEENSR_INS5_IJNSA_ILi8EEESF_EEENS5_IJSF_SB_EEEEEEEvNS4_8identityENS4_13SM90_TMA_LOADES19_vS1A_EENS_8epilogue10collective18CollectiveEpilogueINS1D_23Sm100TmaWarpSpecializedILi1ELi1ELi64ELb0ELb0EEEJSH_NS5_IJNSR_ISF_SB_EENSR_ISG_SB_EEEEEaSI_aSI_NS1D_6fusion15FusionCallbacksIS1H_NS1L_17LinearCombinationIaiaiLNS_15FloatRoundStyleE2EEESH_S1K_JEEENS4_5SM1004TMEM4LOAD26SM100_TMEM_LOAD_32dp32b64xES1B_NS10_INS11_ILi2ELi4ELi3EEES14_NSR_INS5_IJS15_SG_EEENS5_IJSG_SB_EEEEEEENS4_39AutoVectorizingCopyWithAssumedAlignmentILi128EEENS4_14SM90_TMA_STOREES1Z_S21_S21_EEEvvEEEEvNT_6ParamsE)
        .other          _ZN7cutlass13device_kernelINS_4gemm6kernel13GemmUniversalIN4cute5tupleIJiiiiEEENS1_10collective13CollectiveMmaINS1_35MainloopSm100TmaUmmaWarpSpecializedILi8ELi2ELi4ENS5_IJNS4_1CILi1EEENSA_ILi2EEESB_EEEEENS5_IJNSA_ILi128EEENSA_ILi64EEESF_EEEaNS5_IJlSB_lEEEaSI_NS4_8TiledMMAINS4_8MMA_AtomIJNS4_15SM100_MMA_S8_SSIaaiLi128ELi64ELNS4_4UMMA5MajorE0ELSN_0ELNSM_8SaturateE0EEEEEENS4_6LayoutINS5_IJSB_SB_SB_EEENS5_IJNSA_ILi0EEEST_ST_EEEEENS5_IJNS4_10UnderscoreESW_SW_EEEEENS4_23SM90_TMA_LOAD_MULTICASTENS4_14ComposedLayoutINS4_7SwizzleILi3ELi4ELi3EEENS4_18smem_ptr_flag_bitsILi8EEENSR_INS5_IJNSA_ILi8EEESF_EEENS5_IJSF_SB_EEEEEEEvNS4_8identityENS4_13SM90_TMA_LOADES19_vS1A_EENS_8epilogue10collective18CollectiveEpilogueINS1D_23Sm100TmaWarpSpecializedILi1ELi1ELi64ELb0ELb0EEEJSH_NS5_IJNSR_ISF_SB_EENSR_ISG_SB_EEEEEaSI_aSI_NS1D_6fusion15FusionCallbacksIS1H_NS1L_17LinearCombinationIaiaiLNS_15FloatRoundStyleE2EEESH_S1K_JEEENS4_5SM1004TMEM4LOAD26SM100_TMEM_LOAD_32dp32b64xES1B_NS10_INS11_ILi2ELi4ELi3EEES14_NSR_INS5_IJS15_SG_EEENS5_IJSG_SB_EEEEEEENS4_39AutoVectorizingCopyWithAssumedAlignmentILi128EEENS4_14SM90_TMA_STOREES1Z_S21_S21_EEEvvEEEEvNT_6ParamsE,@"STO_CUDA_ENTRY STV_DEFAULT"
_ZN7cutlass13device_kernelINS_4gemm6kernel13GemmUniversalIN4cute5tupleIJiiiiEEENS1_10collective13CollectiveMmaINS1_35MainloopSm100TmaUmmaWarpSpecializedILi8ELi2ELi4ENS5_IJNS4_1CILi1EEENSA_ILi2EEESB_EEEEENS5_IJNSA_ILi128EEENSA_ILi64EEESF_EEEaNS5_IJlSB_lEEEaSI_NS4_8TiledMMAINS4_8MMA_AtomIJNS4_15SM100_MMA_S8_SSIaaiLi128ELi64ELNS4_4UMMA5MajorE0ELSN_0ELNSM_8SaturateE0EEEEEENS4_6LayoutINS5_IJSB_SB_SB_EEENS5_IJNSA_ILi0EEEST_ST_EEEEENS5_IJNS4_10UnderscoreESW_SW_EEEEENS4_23SM90_TMA_LOAD_MULTICASTENS4_14ComposedLayoutINS4_7SwizzleILi3ELi4ELi3EEENS4_18smem_ptr_flag_bitsILi8EEENSR_INS5_IJNSA_ILi8EEESF_EEENS5_IJSF_SB_EEEEEEEvNS4_8identityENS4_13SM90_TMA_LOADES19_vS1A_EENS_8epilogue10collective18CollectiveEpilogueINS1D_23Sm100TmaWarpSpecializedILi1ELi1ELi64ELb0ELb0EEEJSH_NS5_IJNSR_ISF_SB_EENSR_ISG_SB_EEEEEaSI_aSI_NS1D_6fusion15FusionCallbacksIS1H_NS1L_17LinearCombinationIaiaiLNS_15FloatRoundStyleE2EEESH_S1K_JEEENS4_5SM1004TMEM4LOAD26SM100_TMEM_LOAD_32dp32b64xES1B_NS10_INS11_ILi2ELi4ELi3EEES14_NSR_INS5_IJS15_SG_EEENS5_IJSG_SB_EEEEEEENS4_39AutoVectorizingCopyWithAssumedAlignmentILi128EEENS4_14SM90_TMA_STOREES1Z_S21_S21_EEEvvEEEEvNT_6ParamsE:
[----:B------:R-:W1:Y:S01]  /*0000*/  LDC R1, c[0x0][0x37c] ;  /* 0x0000df00ff017b82 */ /* 0x000e620000000800 */
[----:B------:R-:W2:Y:S01]  /*0010*/  S2R R142, SR_TID.X ;  /* 0x00000000008e7919 */ /* 0x000ea20000002100 */
[----:B------:R-:W3:Y:S01]  /*0020*/  LDCU.64 UR8, c[0x0][0x890] ;  /* 0x00011200ff0877ac */ /* 0x000ee20008000a00 */
[----:B------:R-:W-:Y:S02]  /*0030*/  PRMT R147, RZ, 0x7610, R147 ;  /* 0x00007610ff937816 */ /* 0x000fe40000000093 */
[----:B------:R-:W-:Y:S01]  /*0040*/  ELECT P3, URZ, PT ;  /* 0x0000000000ff782f */ /* 0x000fe20003860000 */
[----:B---3--:R-:W-:-:S04]  /*0050*/  UISETP.NE.U32.AND UP0, UPT, UR8, URZ, UPT ;  /* 0x000000ff0800728c */ /* 0x008fc8000bf05070 */
[----:B------:R-:W-:Y:S01]  /*0060*/  UISETP.NE.AND.EX UP0, UPT, UR9, URZ, UPT, UP0 ;  /* 0x000000ff0900728c */ /* 0x000fe2000bf05300 */
[----:B--2---:R-:W-:-:S05]  /*0070*/  SHF.R.U32.HI R148, RZ, 0x5, R142 ;  /* 0x00000005ff947819 */ /* 0x004fca000001168e */
[----:B------:R-:W2:Y:S02]  /*0080*/  SHFL.IDX PT, R0, R148, RZ, 0x1f ;  /* 0x00001fff94007589 */ /* 0x000ea400000e0000 */
[----:B--2---:R-:W-:Y:S01]  /*0090*/  R2UR UR22, R0 ;  /* 0x00000000001672ca */ /* 0x004fe200000e0000 */
[----:B-1----:R-:W-:-:S14]  /*00a0*/  BRA.U UP0, `(.L_x_0) ;  /* 0x0000000100307547 */ /* 0x002fdc000b800000 */
[----:B------:R-:W1:Y:S02]  /*00b0*/  LDCU.64 UR4, c[0x0][0x888] ;  /* 0x00011100ff0477ac */ /* 0x000e640008000a00 */
[----:B-1----:R-:W-:-:S04]  /*00c0*/  UISETP.NE.U32.AND UP0, UPT, UR4, URZ, UPT ;  /* 0x000000ff0400728c */ /* 0x002fc8000bf05070 */
[----:B------:R-:W-:-:S09]  /*00d0*/  UISETP.NE.AND.EX UP0, UPT, UR5, URZ, UPT, UP0 ;  /* 0x000000ff0500728c */ /* 0x000fd2000bf05300 */
[----:B------:R-:W-:Y:S05]  /*00e0*/  BRA.U !UP0, `(.L_x_1) ;  /* 0x0000000108147547 */ /* 0x000fea000b800000 */
[----:B------:R-:W1:Y:S01]  /*00f0*/  LDC.64 R2, c[0x0][0x888] ;  /* 0x00022200ff027b82 */ /* 0x000e620000000a00 */
[----:B------:R-:W1:Y:S02]  /*0100*/  LDCU.64 UR4, c[0x0][0x358] ;  /* 0x00006b00ff0477ac */ /* 0x000e640008000a00 */
[----:B-1----:R1:W5:Y:S01]  /*0110*/  LDG.E R71, desc[UR4][R2.64] ;  /* 0x0000000402477981 */ /* 0x002362000c1e1900 */
[----:B------:R-:W-:Y:S01]  /*0120*/  HFMA2 R147, -RZ, RZ, 0, 5.9604644775390625e-08 ;  /* 0x00000001ff937431 */ /* 0x000fe200000001ff */
[----:B------:R-:W-:Y:S05]  /*0130*/  BRA `(.L_x_0) ;  /* 0x00000000000c7947 */ /* 0x000fea0003800000 */
.L_x_1:
[----:B------:R-:W1:Y:S01]  /*0140*/  LDCU UR4, c[0x0][0x880] ;  /* 0x00011000ff0477ac */ /* 0x000e620008000800 */
[----:B------:R-:W-:Y:S01]  /*0150*/  HFMA2 R147, -RZ, RZ, 0, 5.9604644775390625e-08 ;  /* 0x00000001ff937431 */ /* 0x000fe200000001ff */
[----:B-1----:R-:W-:-:S07]  /*0160*/  MOV R71, UR4 ;  /* 0x0000000400477c02 */ /* 0x002fce0008000f00 */
.L_x_0:
[----:B------:R-:W2:Y:S02]  /*0170*/  LDCU.64 UR4, c[0x0][0x8b0] ;  /* 0x00011600ff0477ac */ /* 0x000ea40008000a00 */
[----:B--2---:R-:W-:-:S04]  /*0180*/  UISETP.NE.U32.AND UP0, UPT, UR4, URZ, UPT ;  /* 0x000000ff0400728c */ /* 0x004fc8000bf05070 */
[----:B------:R-:W-:-:S09]  /*0190*/  UISETP.NE.AND.EX UP0, UPT, UR5, URZ, UPT, UP0 ;  /* 0x000000ff0500728c */ /* 0x000fd2000bf05300 */
[----:B------:R-:W-:Y:S05]  /*01a0*/  BRA.U UP0, `(.L_x_2) ;  /* 0x0000000100287547 */ /* 0x000fea000b800000 */
[----:B------:R-:W2:Y:S02]  /*01b0*/  LDCU.64 UR4, c[0x0][0x8a8] ;  /* 0x00011500ff0477ac */ /* 0x000ea40008000a00 */
[----:B--2---:R-:W-:-:S04]  /*01c0*/  UISETP.NE.U32.AND UP0, UPT, UR4, URZ, UPT ;  /* 0x000000ff0400728c */ /* 0x004fc8000bf05070 */
[----:B------:R-:W-:-:S09]  /*01d0*/  UISETP.NE.AND.EX UP0, UPT, UR5, URZ, UPT, UP0 ;  /* 0x000000ff0500728c */ /* 0x000fd2000bf05300 */
[----:B------:R-:W-:Y:S05]  /*01e0*/  BRA.U !UP0, `(.L_x_3) ;  /* 0x0000000108107547 */ /* 0x000fea000b800000 */
[----:B-1----:R-:W1:Y:S01]  /*01f0*/  LDC.64 R2, c[0x0][0x8a8] ;  /* 0x00022a00ff027b82 */ /* 0x002e620000000a00 */
[----:B------:R-:W1:Y:S02]  /*0200*/  LDCU.64 UR4, c[0x0][0x358] ;  /* 0x00006b00ff0477ac */ /* 0x000e640008000a00 */
[----:B-1----:R2:W5:Y:S01]  /*0210*/  LDG.E R70, desc[UR4][R2.64] ;  /* 0x0000000402467981 */ /* 0x002562000c1e1900 */
[----:B------:R-:W-:Y:S05]  /*0220*/  BRA `(.L_x_2) ;  /* 0x0000000000087947 */ /* 0x000fea0003800000 */
.L_x_3:
[----:B------:R-:W2:Y:S02]  /*0230*/  LDCU UR4, c[0x0][0x8a0] ;  /* 0x00011400ff0477ac */ /* 0x000ea40008000800 */
[----:B--2---:R-:W-:Y:S02]  /*0240*/  MOV R70, UR4 ;  /* 0x0000000400467c02 */ /* 0x004fe40008000f00 */
.L_x_2:
[----:B------:R-:W-:Y:S01]  /*0250*/  IMAD.U32 R0, RZ, RZ, UR22 ;  /* 0x00000016ff007e24 */ /* 0x000fe2000f8e00ff */
[----:B------:R-:W-:Y:S04]  /*0260*/  BSSY.RECONVERGENT B0, `(.L_x_4) ;  /* 0x000000c000007945 */ /* 0x000fe80003800200 */
[C---:B------:R-:W-:Y:S02]  /*0270*/  ISETP.NE.OR P1, PT, R0.reuse, 0x1, !P3 ;  /* 0x000000010000780c */ /* 0x040fe40005f25670 */
[----:B------:R-:W-:-:S11]  /*0280*/  ISETP.NE.OR P0, PT, R0, 0x3, !P3 ;  /* 0x000000030000780c */ /* 0x000fd60005f05670 */
[----:B------:R-:W-:Y:S05]  /*0290*/  @P1 BRA `(.L_x_5) ;  /* 0x0000000000201947 */ /* 0x000fea0003800000 */
[----:B------:R-:W3:Y:S02]  /*02a0*/  LDCU.64 UR4, c[0x0][0x348] ;  /* 0x00006900ff0477ac */ /* 0x000ee40008000a00 */
[----:B---3--:R-:W-:Y:S02]  /*02b0*/  UIADD3 UR6, UP1, UPT, UR4, 0x80, URZ ;  /* 0x0000008004067890 */ /* 0x008fe4000ff3e0ff */
[----:B------:R-:W-:Y:S02]  /*02c0*/  UIADD3 UR4, UP0, UPT, UR4, 0x180, URZ ;  /* 0x0000018004047890 */ /* 0x000fe4000ff1e0ff */
[----:B------:R-:W-:Y:S02]  /*02d0*/  UIADD3.X UR7, UPT, UPT, URZ, UR5, URZ, UP1, !UPT ;  /* 0x00000005ff077290 */ /* 0x000fe40008ffe4ff */
[----:B------:R-:W-:-:S07]  /*02e0*/  UIADD3.X UR5, UPT, UPT, URZ, UR5, URZ, UP0, !UPT ;  /* 0x00000005ff057290 */ /* 0x000fce00087fe4ff */
[----:B------:R3:W-:Y:S02]  /*02f0*/  UTMACCTL.PF [UR6] ;  /* 0x00000000060079b9 */ /* 0x0007e40008040000 */
[----:B------:R3:W-:Y:S02]  /*0300*/  UTMACCTL.PF [UR4] ;  /* 0x00000000040079b9 */ /* 0x0007e40008040000 */
[----:B---3--:R-:W-:Y:S01]  /*0310*/  NOP ;  /* 0x0000000000007918 */ /* 0x008fe20000000000 */
.L_x_5:
[----:B------:R-:W-:Y:S05]  /*0320*/  BSYNC.RECONVERGENT B0 ;  /* 0x0000000000007941 */ /* 0x000fea0003800200 */
.L_x_4:
[----:B------:R-:W-:Y:S04]  /*0330*/  BSSY.RECONVERGENT B0, `(.L_x_6) ;  /* 0x000000a000007945 */ /* 0x000fe80003800200 */
        /* <DEDUP_REMOVED lines=9> */
.L_x_7:
[----:B------:R-:W-:Y:S05]  /*03d0*/  BSYNC.RECONVERGENT B0 ;  /* 0x0000000000007941 */ /* 0x000fea0003800200 */
.L_x_6:
[----:B------:R-:W3:Y:S01]  /*03e0*/  LDCU.64 UR4, c[0x0][0x888] ;  /* 0x00011100ff0477ac */ /* 0x000ee20008000a00 */
[----:B------:R-:W-:Y:S02]  /*03f0*/  UISETP.EQ.U32.AND UP1, UPT, UR8, URZ, UPT ;  /* 0x000000ff0800728c */ /* 0x000fe4000bf22070 */
[----:B------:R-:W-:Y:S02]  /*0400*/  UPLOP3.LUT UP3, UPT, UPT, UPT, UPT, 0x80, 0x8 ;  /* 0x000000000008789c */ /* 0x000fe40003f6f070 */
[----:B---3--:R-:W-:-:S04]  /*0410*/  UISETP.NE.U32.AND UP0, UPT, UR4, URZ, UPT ;  /* 0x000000ff0400728c */ /* 0x008fc8000bf05070 */
[----:B------:R-:W-:-:S04]  /*0420*/  UISETP.NE.AND.EX UP0, UPT, UR5, URZ, UPT, UP0 ;  /* 0x000000ff0500728c */ /* 0x000fc8000bf05300 */
[----:B------:R-:W-:-:S04]  /*0430*/  UISETP.EQ.OR.EX UP2, UPT, UR9, URZ, !UP0, UP1 ;  /* 0x000000ff0900728c */ /* 0x000fc8000c742710 */
[----:B------:R-:W-:-:S05]  /*0440*/  UP2UR UR61, UPR, URZ, 0x4 ;  /* 0x00000004ff3d7883 */ /* 0x000fca0008000000 */
[----:B------:R-:W-:Y:S07]  /*0450*/  BRA.U !UP2, `(.L_x_8) ;  /* 0x000000010a207547 */ /* 0x000fee000b800000 */
[----:B-----5:R-:W-:Y:S01]  /*0460*/  R2UR UR5, R71 ;  /* 0x00000000470572ca */ /* 0x020fe200000e0000 */
[----:B------:R-:W-:Y:S02]  /*0470*/  UISETP.NE.U32.AND UP1, UPT, UR8, URZ, UPT ;  /* 0x000000ff0800728c */ /* 0x000fe4000bf25070 */
[----:B------:R-:W-:Y:S02]  /*0480*/  USEL UR4, URZ, 0xffffffff, UP0 ;  /* 0xffffffffff047887 */ /* 0x000fe40008000000 */
[----:B------:R-:W-:-:S08]  /*0490*/  UISETP.NE.AND.EX UP1, UPT, UR9, URZ, UPT, UP1 ;  /* 0x000000ff0900728c */ /* 0x000fd0000bf25310 */
[----:B------:R-:W-:-:S04]  /*04a0*/  UISETP.NE.AND UP0, UPT, UR5, URZ, UPT ;  /* 0x000000ff0500728c */ /* 0x000fc8000bf05270 */
[----:B------:R-:W-:-:S04]  /*04b0*/  @!UP1 USEL UR4, URZ, 0xffffffff, UP0 ;  /* 0xffffffffff049887 */ /* 0x000fc80008000000 */
[----:B------:R-:W-:-:S04]  /*04c0*/  ULOP3.LUT UR4, UR4, 0x1, URZ, 0xc0, !UPT ;  /* 0x0000000104047892 */ /* 0x000fc8000f8ec0ff */
[----:B------:R-:W-:-:S11]  /*04d0*/  UISETP.NE.U32.AND UP3, UPT, UR4, 0x1, UPT ;  /* 0x000000010400788c */ /* 0x000fd6000bf65070 */
.L_x_8:
[----:B-12---:R-:W1:Y:S01]  /*04e0*/  SHFL.IDX PT, R2, R148, RZ, 0x1f ;  /* 0x00001fff94027589 */ /* 0x006e6200000e0000 */
[----:B------:R-:W-:-:S04]  /*04f0*/  UISETP.NE.AND UP0, UPT, UR22, 0x2, UPT ;  /* 0x000000021600788c */ /* 0x000fc8000bf05270 */
[----:B------:R-:W-:Y:S01]  /*0500*/  USEL UR34, URZ, 0x1, UP0 ;  /* 0x00000001ff227887 */ /* 0x000fe20008000000 */
[----:B-1----:R-:W-:-:S13]  /*0510*/  ISETP.NE.AND P0, PT, R2, RZ, PT ;  /* 0x000000ff0200720c */ /* 0x002fda0003f05270 */
[----:B------:R-:W-:Y:S05]  /*0520*/  @P0 BRA `(.L_x_9) ;  /* 0x0000000000840947 */ /* 0x000fea0003800000 */
[----:B------:R-:W-:Y:S01]  /*0530*/  ELECT P0, URZ, PT ;  /* 0x0000000000ff782f */ /* 0x000fe20003800000 */
[----:B------:R-:W-:-:S12]  /*0540*/  BSSY.RECONVERGENT B0, `(.L_x_9) ;  /* 0x000001f000007945 */ /* 0x000fd80003800200 */
[----:B------:R-:W-:Y:S05]  /*0550*/  @!P0 BRA `(.L_x_10) ;  /* 0x0000000000748947 */ /* 0x000fea0003800000 */
[----:B------:R-:W1:Y:S01]  /*0560*/  S2UR UR4, SR_CgaCtaId ;  /* 0x00000000000479c3 */ /* 0x000e620000008800 */
[----:B------:R-:W-:Y:S01]  /*0570*/  UMOV UR5, 0x400 ;  /* 0x0000040000057882 */ /* 0x000fe20000000000 */
[----:B------:R-:W-:Y:S01]  /*0580*/  UMOV UR8, 0x1 ;  /* 0x0000000100087882 */ /* 0x000fe20000000000 */
[----:B------:R-:W-:Y:S01]  /*0590*/  UMOV UR6, 0x2 ;  /* 0x0000000200067882 */ /* 0x000fe20000000000 */
[----:B------:R-:W-:-:S04]  /*05a0*/  UIADD3 UR8, UPT, UPT, -UR8, 0x100000, URZ ;  /* 0x0010000008087890 */ /* 0x000fc8000fffe1ff */
[----:B------:R-:W-:Y:S02]  /*05b0*/  USHF.L.U32 UR9, UR8, 0xb, URZ ;  /* 0x0000000b08097899 */ /* 0x000fe400080006ff */
[----:B------:R-:W-:Y:S02]  /*05c0*/  USHF.L.U32 UR8, UR8, 0x1, URZ ;  /* 0x0000000108087899 */ /* 0x000fe400080006ff */
[----:B------:R-:W-:-:S04]  /*05d0*/  UIADD3 UR6, UPT, UPT, -UR6, 0x100000, URZ ;  /* 0x0010000006067890 */ /* 0x000fc8000fffe1ff */
[----:B------:R-:W-:Y:S02]  /*05e0*/  USHF.L.U32 UR7, UR6, 0xb, URZ ;  /* 0x0000000b06077899 */ /* 0x000fe400080006ff */
[----:B------:R-:W-:Y:S02]  /*05f0*/  USHF.L.U32 UR6, UR6, 0x1, URZ ;  /* 0x0000000106067899 */ /* 0x000fe400080006ff */
[----:B-1----:R-:W-:Y:S01]  /*0600*/  ULEA UR4, UR4, UR5, 0x18 ;  /* 0x0000000504047291 */ /* 0x002fe2000f8ec0ff */
[----:B------:R-:W1:Y:S11]  /*0610*/  FENCE.VIEW.ASYNC.S ;  /* 0x00000000000073c6 */ /* 0x000e760000000000 */
[----:B-1----:R1:W2:Y:S01]  /*0620*/  SYNCS.EXCH.64 URZ, [UR4], UR8 ;  /* 0x0000000804ff75b2 */ /* 0x0022a20008000100 */
[----:B------:R1:W3:Y:S01]  /*0630*/  SYNCS.EXCH.64 URZ, [UR4+0x40], UR6 ;  /* 0x0000400604ff75b2 */ /* 0x0002e20008000100 */
[----:B------:R1:W4:Y:S01]  /*0640*/  SYNCS.EXCH.64 URZ, [UR4+0x8], UR8 ;  /* 0x0000080804ff75b2 */ /* 0x0003220008000100 */
[----:B------:R1:W1:Y:S01]  /*0650*/  SYNCS.EXCH.64 URZ, [UR4+0x48], UR6 ;  /* 0x0000480604ff75b2 */ /* 0x0002620008000100 */
        /* <DEDUP_REMOVED lines=12> */
[----:B------:R-:W-:Y:S01]  /*0720*/  NOP ;  /* 0x0000000000007918 */ /* 0x000fe20000000000 */
.L_x_10:
[----:B-1----:R-:W-:Y:S05]  /*0730*/  BSYNC.RECONVERGENT B0 ;  /* 0x0000000000007941 */ /* 0x002fea0003800200 */
.L_x_9:
[----:B------:R-:W1:Y:S01]  /*0740*/  SHFL.IDX PT, R2, R148, RZ, 0x1f ;  /* 0x00001fff94027589 */ /* 0x000e6200000e0000 */
[----:B------:R-:W-:Y:S01]  /*0750*/  NOP ;  /* 0x0000000000007918 */ /* 0x000fe20000000000 */
[----:B-1----:R-:W-:-:S13]  /*0760*/  ISETP.NE.AND P0, PT, R2, 0x1, PT ;  /* 0x000000010200780c */ /* 0x002fda0003f05270 */
[----:B------:R-:W-:Y:S05]  /*0770*/  @P0 BRA `(.L_x_11) ;  /* 0x0000000000400947 */ /* 0x000fea0003800000 */
        /* <DEDUP_REMOVED lines=9> */
[----:B------:R-:W-:Y:S01]  /*0810*/  USHF.L.U32 UR6, UR6, 0x1, URZ ;  /* 0x0000000106067899 */ /* 0x000fe200080006ff */
[----:B------:R-:W-:Y:S01]  /*0820*/  ELECT P0, URZ, PT ;  /* 0x0000000000ff782f */ /* 0x000fe20003800000 */
[----:B-1----:R-:W-:Y:S01]  /*0830*/  ULEA UR4, UR4, UR5, 0x18 ;  /* 0x0000000504047291 */ /* 0x002fe2000f8ec0ff */
[----:B------:R-:W1:Y:S11]  /*0840*/  FENCE.VIEW.ASYNC.S ;  /* 0x00000000000073c6 */ /* 0x000e760000000000 */
[----:B-1----:R1:W1:Y:S01]  /*0850*/  SYNCS.EXCH.64 URZ, [UR4+0x80], UR8 ;  /* 0x0000800804ff75b2 */ /* 0x0022620008000100 */
[----:B------:R1:W1:Y:S01]  /*0860*/  SYNCS.EXCH.64 URZ, [UR4+0x88], UR6 ;  /* 0x0000880604ff75b2 */ /* 0x0002620008000100 */
[----:B------:R-:W-:Y:S01]  /*0870*/  NOP ;  /* 0x0000000000007918 */ /* 0x000fe20000000000 */
.L_x_11:
[----:B------:R-:W2:Y:S01]  /*0880*/  SHFL.IDX PT, R2, R148, RZ, 0x1f ;  /* 0x00001fff94027589 */ /* 0x000ea200000e0000 */
[----:B------:R-:W-:Y:S01]  /*0890*/  NOP ;  /* 0x0000000000007918 */ /* 0x000fe20000000000 */
[----:B--2---:R-:W-:-:S13]  /*08a0*/  ISETP.NE.AND P0, PT, R2, 0x3, PT ;  /* 0x000000030200780c */ /* 0x004fda0003f05270 */
[----:B------:R-:W-:Y:S05]  /*08b0*/  @P0 BRA `(.L_x_12) ;  /* 0x0000000000300947 */ /* 0x000fea0003800000 */
[----:B-1----:R-:W1:Y:S01]  /*08c0*/  S2UR UR6, SR_CgaCtaId ;  /* 0x00000000000679c3 */ /* 0x002e620000008800 */
[----:B------:R-:W-:Y:S01]  /*08d0*/  UMOV UR4, 0x400 ;  /* 0x0000040000047882 */ /* 0x000fe20000000000 */
[----:B------:R-:W-:Y:S01]  /*08e0*/  UMOV UR5, 0x20 ;  /* 0x0000002000057882 */ /* 0x000fe20000000000 */
[----:B------:R-:W-:Y:S01]  /*08f0*/  ELECT P0, URZ, PT ;  /* 0x0000000000ff782f */ /* 0x000fe20003800000 */
[----:B-1----:R-:W-:Y:S02]  /*0900*/  ULEA UR6, UR6, UR4, 0x18 ;  /* 0x0000000406067291 */ /* 0x002fe4000f8ec0ff */
[----:B------:R-:W-:-:S04]  /*0910*/  UIADD3 UR4, UPT, UPT, -UR5, 0x100000, URZ ;  /* 0x0010000005047890 */ /* 0x000fc8000fffe1ff */
[----:B------:R-:W-:Y:S02]  /*0920*/  USHF.L.U32 UR5, UR4, 0xb, URZ ;  /* 0x0000000b04057899 */ /* 0x000fe400080006ff */
[----:B------:R-:W-:Y:S01]  /*0930*/  USHF.L.U32 UR4, UR4, 0x1, URZ ;  /* 0x0000000104047899 */ /* 0x000fe200080006ff */
[----:B------:R-:W1:Y:S11]  /*0940*/  FENCE.VIEW.ASYNC.S ;  /* 0x00000000000073c6 */ /* 0x000e760000000000 */
[----:B-1----:R2:W1:Y:S01]  /*0950*/  SYNCS.EXCH.64 URZ, [UR6+0x90], UR4 ;  /* 0x0000900406ff75b2 */ /* 0x0024620008000100 */
[----:B------:R2:W1:Y:S02]  /*0960*/  SYNCS.EXCH.64 URZ, [UR6+0x98], UR4 ;  /* 0x0000980406ff75b2 */ /* 0x0004640008000100 */
[----:B--2---:R-:W-:Y:S01]  /*0970*/  NOP ;  /* 0x0000000000007918 */ /* 0x004fe20000000000 */
.L_x_12:
[----:B------:R-:W2:Y:S01]  /*0980*/  SHFL.IDX PT, R2, R148, RZ, 0x1f ;  /* 0x00001fff94027589 */ /* 0x000ea200000e0000 */
[----:B------:R-:W-:Y:S01]  /*0990*/  NOP ;  /* 0x0000000000007918 */ /* 0x000fe20000000000 */
[----:B--2---:R-:W-:-:S13]  /*09a0*/  ISETP.NE.AND P0, PT, R2, 0x4, PT ;  /* 0x000000040200780c */ /* 0x004fda0003f05270 */
[----:B------:R-:W-:Y:S05]  /*09b0*/  @P0 BRA `(.L_x_13) ;  /* 0x00000000004c0947 */ /* 0x000fea0003800000 */
[----:B-1----:R-:W1:Y:S01]  /*09c0*/  S2UR UR6, SR_CgaCtaId ;  /* 0x00000000000679c3 */ /* 0x002e620000008800 */
[----:B------:R-:W-:Y:S01]  /*09d0*/  UMOV UR4, 0x1e0 ;  /* 0x000001e000047882 */ /* 0x000fe20000000000 */
[----:B------:R-:W-:Y:S01]  /*09e0*/  UMOV UR5, 0x400 ;  /* 0x0000040000057882 */ /* 0x000fe20000000000 */
[----:B------:R-:W-:Y:S01]  /*09f0*/  USEL UR4, UR4, 0x1a0, UP3 ;  /* 0x000001a004047887 */ /* 0x000fe20009800000 */
[----:B------:R-:W-:Y:S01]  /*0a00*/  UMOV UR8, 0x1 ;  /* 0x0000000100087882 */ /* 0x000fe20000000000 */
[----:B------:R-:W-:Y:S01]  /*0a10*/  ELECT P0, URZ, PT ;  /* 0x0000000000ff782f */ /* 0x000fe20003800000 */
[----:B------:R-:W-:-:S04]  /*0a20*/  UIADD3 UR8, UPT, UPT, -UR8, 0x100000, URZ ;  /* 0x0010000008087890 */ /* 0x000fc8000fffe1ff */
[----:B------:R-:W-:Y:S02]  /*0a30*/  USHF.L.U32 UR9, UR8, 0xb, URZ ;  /* 0x0000000b08097899 */ /* 0x000fe400080006ff */
[----:B------:R-:W-:Y:S02]  /*0a40*/  USHF.L.U32 UR8, UR8, 0x1, URZ ;  /* 0x0000000108087899 */ /* 0x000fe400080006ff */
[----:B-1----:R-:W-:Y:S02]  /*0a50*/  ULEA UR6, UR6, UR5, 0x18 ;  /* 0x0000000506067291 */ /* 0x002fe4000f8ec0ff */
[----:B------:R-:W-:-:S04]  /*0a60*/  UIADD3 UR4, UPT, UPT, -UR4, 0x100000, URZ ;  /* 0x0010000004047890 */ /* 0x000fc8000fffe1ff */
[----:B------:R-:W-:Y:S02]  /*0a70*/  USHF.L.U32 UR5, UR4, 0xb, URZ ;  /* 0x0000000b04057899 */ /* 0x000fe400080006ff */
[----:B------:R-:W-:Y:S01]  /*0a80*/  USHF.L.U32 UR4, UR4, 0x1, URZ ;  /* 0x0000000104047899 */ /* 0x000fe200080006ff */
[----:B------:R-:W1:Y:S03]  /*0a90*/  FENCE.VIEW.ASYNC.S ;  /* 0x00000000000073c6 */ /* 0x000e660000000000 */
[----:B-1----:R2:W1:Y:S08]  /*0aa0*/  SYNCS.EXCH.64 URZ, [UR6+0xa0], UR8 ;  /* 0x0000a00806ff75b2 */ /* 0x0024700008000100 */
[----:B------:R2:W1:Y:S01]  /*0ab0*/  SYNCS.EXCH.64 URZ, [UR6+0xb0], UR4 ;  /* 0x0000b00406ff75b2 */ /* 0x0004620008000100 */
[----:B------:R2:W1:Y:S01]  /*0ac0*/  SYNCS.EXCH.64 URZ, [UR6+0xa8], UR8 ;  /* 0x0000a80806ff75b2 */ /* 0x0004620008000100 */
[----:B------:R2:W1:Y:S02]  /*0ad0*/  SYNCS.EXCH.64 URZ, [UR6+0xb8], UR4 ;  /* 0x0000b80406ff75b2 */ /* 0x0004640008000100 */
[----:B--2---:R-:W-:Y:S01]  /*0ae0*/  NOP ;  /* 0x0000000000007918 */ /* 0x004fe20000000000 */
.L_x_13:
[----:B------:R-:W2:Y:S01]  /*0af0*/  SHFL.IDX PT, R2, R148, RZ, 0x1f ;  /* 0x00001fff94027589 */ /* 0x000ea200000e0000 */
[----:B------:R-:W-:Y:S01]  /*0b00*/  NOP ;  /* 0x0000000000007918 */ /* 0x000fe20000000000 */
[----:B--2---:R-:W-:-:S13]  /*0b10*/  ISETP.NE.AND P0, PT, R2, 0x5, PT ;  /* 0x000000050200780c */ /* 0x004fda0003f05270 */
[----:B------:R-:W-:Y:S05]  /*0b20*/  @P0 BRA `(.L_x_14) ;  /* 0x0000000000580947 */ /* 0x000fea0003800000 */
[----:B-1----:R-:W1:Y:S01]  /*0b30*/  S2UR UR4, SR_CgaCtaId ;  /* 0x00000000000479c3 */ /* 0x002e620000008800 */
        /* <DEDUP_REMOVED lines=14> */
[----:B------:R2:W1:Y:S01]  /*0c20*/  SYNCS.EXCH.64 URZ, [UR4+0xc8], UR8 ;  /* 0x0000c80804ff75b2 */ /* 0x0004620008000100 */
[----:B------:R2:W1:Y:S01]  /*0c30*/  SYNCS.EXCH.64 URZ, [UR4+0xe8], UR6 ;  /* 0x0000e80604ff75b2 */ /* 0x0004620008000100 */
[----:B------:R2:W1:Y:S01]  /*0c40*/  SYNCS.EXCH.64 URZ, [UR4+0xd0], UR8 ;  /* 0x0000d00804ff75b2 */ /* 0x0004620008000100 */
[----:B------:R2:W1:Y:S01]  /*0c50*/  SYNCS.EXCH.64 URZ, [UR4+0xf0], UR6 ;  /* 0x0000f00604ff75b2 */ /* 0x0004620008000100 */
[----:B------:R2:W1:Y:S01]  /*0c60*/  SYNCS.EXCH.64 URZ, [UR4+0xd8], UR8 ;  /* 0x0000d80804ff75b2 */ /* 0x0004620008000100 */
[----:B------:R2:W1:Y:S02]  /*0c70*/  SYNCS.EXCH.64 URZ, [UR4+0xf8], UR6 ;  /* 0x0000f80604ff75b2 */ /* 0x0004640008000100 */
[----:B--2---:R-:W-:Y:S01]  /*0c80*/  NOP ;  /* 0x0000000000007918 */ /* 0x004fe20000000000 */
.L_x_14:
[----:B------:R-:W2:Y:S01]  /*0c90*/  SHFL.IDX PT, R2, R148, RZ, 0x1f ;  /* 0x00001fff94027589 */ /* 0x000ea200000e0000 */
[----:B------:R-:W1:Y:S01]  /*0ca0*/  S2UR UR48, SR_CgaCtaId ;  /* 0x00000000003079c3 */ /* 0x000e620000008800 */
[----:B------:R-:W-:Y:S01]  /*0cb0*/  NOP ;  /* 0x0000000000007918 */ /* 0x000fe20000000000 */
[----:B--2---:R-:W-:-:S13]  /*0cc0*/  ISETP.NE.AND P0, PT, R2, 0x3, PT ;  /* 0x000000030200780c */ /* 0x004fda0003f05270 */
[----:B-1----:R-:W-:Y:S05]  /*0cd0*/  @P0 BRA `(.L_x_15) ;  /* 0x0000000000340947 */ /* 0x002fea0003800000 */
[----:B------:R-:W-:Y:S01]  /*0ce0*/  UMOV UR4, 0x400 ;  /* 0x0000040000047882 */ /* 0x000fe20000000000 */
[----:B------:R-:W-:Y:S01]  /*0cf0*/  UMOV UR6, 0x20 ;  /* 0x0000002000067882 */ /* 0x000fe20000000000 */
[----:B------:R-:W-:Y:S02]  /*0d00*/  ULEA UR4, UR48, UR4, 0x18 ;  /* 0x0000000430047291 */ /* 0x000fe4000f8ec0ff */
[----:B------:R-:W-:-:S04]  /*0d10*/  UIADD3 UR6, UPT, UPT, -UR6, 0x100000, URZ ;  /* 0x0010000006067890 */ /* 0x000fc8000fffe1ff */
[----:B------:R-:W-:Y:S02]  /*0d20*/  USHF.L.U32 UR7, UR6, 0xb, URZ ;  /* 0x0000000b06077899 */ /* 0x000fe400080006ff */
[----:B------:R-:W-:Y:S01]  /*0d30*/  USHF.L.U32 UR6, UR6, 0x1, URZ ;  /* 0x0000000106067899 */ /* 0x000fe200080006ff */
[----:B------:R-:W-:Y:S01]  /*0d40*/  ELECT P0, URZ, PT ;  /* 0x0000000000ff782f */ /* 0x000fe20003800000 */
[----:B------:R-:W1:Y:S10]  /*0d50*/  FENCE.VIEW.ASYNC.S ;  /* 0x00000000000073c6 */ /* 0x000e740000000000 */
[----:B-1----:R1:W2:Y:S01]  /*0d60*/  SYNCS.EXCH.64 URZ, [UR4+0x100], UR6 ;  /* 0x0001000604ff75b2 */ /* 0x0022a20008000100 */
[----:B------:R1:W1:Y:S01]  /*0d70*/  SYNCS.EXCH.64 URZ, [UR4+0x110], UR6 ;  /* 0x0001100604ff75b2 */ /* 0x0002620008000100 */
[----:B------:R1:W1:Y:S01]  /*0d80*/  SYNCS.EXCH.64 URZ, [UR4+0x108], UR6 ;  /* 0x0001080604ff75b2 */ /* 0x0002620008000100 */
[----:B------:R1:W1:Y:S01]  /*0d90*/  SYNCS.EXCH.64 URZ, [UR4+0x118], UR6 ;  /* 0x0001180604ff75b2 */ /* 0x0002620008000100 */
[----:B------:R-:W-:Y:S01]  /*0da0*/  NOP ;  /* 0x0000000000007918 */ /* 0x000fe20000000000 */
.L_x_15:
[----:B-1----:R-:W1:Y:S01]  /*0db0*/  LDCU UR4, c[0x0][0x36c] ;  /* 0x00006d80ff0477ac */ /* 0x002e620008000800 */
[----:B------:R-:W-:Y:S01]  /*0dc0*/  ISETP.NE.OR P3, PT, R0, 0x2, !P3 ;  /* 0x000000020000780c */ /* 0x000fe20005f65670 */
[----:B------:R-:W-:Y:S01]  /*0dd0*/  NOP ;  /* 0x0000000000007918 */ /* 0x000fe20000000000 */
[----:B------:R-:W-:Y:S01]  /*0de0*/  LOP3.LUT R0, R142, 0x1f, RZ, 0xc0, !PT ;  /* 0x0000001f8e007812 */ /* 0x000fe200078ec0ff */
[----:B------:R-:W-:Y:S02]  /*0df0*/  UISETP.NE.AND UP4, UPT, UR22, URZ, UPT ;  /* 0x000000ff1600728c */ /* 0x000fe4000bf85270 */
[----:B-1----:R-:W-:-:S09]  /*0e00*/  UISETP.EQ.U32.AND UP5, UPT, UR4, 0x1, UPT ;  /* 0x000000010400788c */ /* 0x002fd2000bfa2070 */
[----:B------:R-:W-:Y:S05]  /*0e10*/  BRA.U !UP5, `(.L_x_16) ;  /* 0x000000010d087547 */ /* 0x000fea000b800000 */
[----:B--234-:R-:W-:Y:S01]  /*0e20*/  UCGABAR_ARV ;  /* 0x00000000000079c7 */ /* 0x01cfe20008000000 */
[----:B------:R-:W-:Y:S05]  /*0e30*/  BRA `(.L_x_17) ;  /* 0x0000000000047947 */ /* 0x000fea0003800000 */
.L_x_16:
[----:B--234-:R-:W-:Y:S01]  /*0e40*/  NOP ;  /* 0x0000000000007918 */ /* 0x01cfe20000000000 */
.L_x_17:
[----:B------:R-:W1:Y:S01]  /*0e50*/  S2UR UR7, SR_CTAID.X ;  /* 0x00000000000779c3 */ /* 0x000e620000002500 */
[----:B------:R-:W-:-:S05]  /*0e60*/  CS2R.32 R3, SR_CgaSize ;  /* 0x0000000000037805 */ /* 0x000fca0000008a00 */
[----:B------:R-:W-:-:S05]  /*0e70*/  IMAD R3, R3, -0xa0, RZ ;  /* 0xffffff6003037824 */ /* 0x000fca00078e02ff */
[----:B------:R-:W-:-:S14]  /*0e80*/  R2UR UR5, R3 ;  /* 0x00000000030572ca */ /* 0x000fdc00000e0000 */
[----:B------:R-:W2:Y:S01]  /*0e90*/  LDCU UR5, c[0x0][UR5+0x2b0] ;  /* 0x00005600050577ac */ /* 0x000ea20008000800 */
[----:B------:R-:W-:-:S05]  /*0ea0*/  CS2R.32 R3, SR_CgaSize ;  /* 0x0000000000037805 */ /* 0x000fca0000008a00 */
[----:B------:R-:W-:-:S05]  /*0eb0*/  IMAD R3, R3, -0xa0, RZ ;  /* 0xffffff6003037824 */ /* 0x000fca00078e02ff */
[----:B------:R-:W-:-:S14]  /*0ec0*/  R2UR UR4, R3 ;  /* 0x00000000030472ca */ /* 0x000fdc00000e0000 */
[----:B------:R-:W3:Y:S01]  /*0ed0*/  LDCU UR4, c[0x0][UR4+0x2b4] ;  /* 0x00005680040477ac */ /* 0x000ee20008000800 */
[----:B------:R-:W4:Y:S01]  /*0ee0*/  S2UR UR8, SR_CTAID.Y ;  /* 0x00000000000879c3 */ /* 0x000f220000002600 */
[----:B------:R-:W3:Y:S01]  /*0ef0*/  LDCU UR23, c[0x0][0xb24] ;  /* 0x00016480ff1777ac */ /* 0x000ee20008000800 */
[----:B------:R-:W-:-:S05]  /*0f00*/  CS2R.32 R3, SR_CgaSize ;  /* 0x0000000000037805 */ /* 0x000fca0000008a00 */
[----:B------:R-:W-:-:S05]  /*0f10*/  IMAD R3, R3, -0xa0, RZ ;  /* 0xffffff6003037824 */ /* 0x000fca00078e02ff */
[----:B------:R-:W-:-:S14]  /*0f20*/  R2UR UR60, R3 ;  /* 0x00000000033c72ca */ /* 0x000fdc00000e0000 */
[----:B------:R-:W3:Y:S01]  /*0f30*/  LDCU UR60, c[0x0][UR60+0x2a0] ;  /* 0x000054003c3c77ac */ /* 0x000ee20008000800 */
[----:B------:R-:W1:Y:S01]  /*0f40*/  S2UR UR36, SR_CTAID.Z ;  /* 0x00000000002479c3 */ /* 0x000e620000002700 */
[----:B------:R-:W-:-:S05]  /*0f50*/  CS2R.32 R3, SR_CgaSize ;  /* 0x0000000000037805 */ /* 0x000fca0000008a00 */
[----:B------:R-:W-:-:S05]  /*0f60*/  IMAD R3, R3, -0xa0, RZ ;  /* 0xffffff6003037824 */ /* 0x000fca00078e02ff */
[----:B------:R-:W-:-:S14]  /*0f70*/  R2UR UR57, R3 ;  /* 0x00000000033972ca */ /* 0x000fdc00000e0000 */
[----:B------:R-:W3:Y:S01]  /*0f80*/  LDCU UR57, c[0x0][UR57+0x2a4] ;  /* 0x00005480393977ac */ /* 0x000ee20008000800 */
[----:B------:R-:W3:Y:S01]  /*0f90*/  LDCU UR40, c[0x0][0xb24] ;  /* 0x00016480ff2877ac */ /* 0x000ee20008000800 */
[----:B-1----:R-:W-:Y:S01]  /*0fa0*/  I2FP.F32.U32 R3, UR7 ;  /* 0x0000000700037c45 */ /* 0x002fe20008201000 */
[----:B------:R-:W1:Y:S04]  /*0fb0*/  LDCU UR26, c[0x0][0xb30] ;  /* 0x00016600ff1a77ac */ /* 0x000e680008000800 */
[----:B--2---:R-:W-:Y:S01]  /*0fc0*/  FMUL R3, R3, UR5 ;  /* 0x0000000503037c20 */ /* 0x004fe20008400000 */
[----:B------:R-:W-:Y:S01]  /*0fd0*/  USHF.L.U32 UR24, UR48, 0xd, URZ ;  /* 0x0000000d30187899 */ /* 0x000fe200080006ff */
[----:B----4-:R-:W-:Y:S01]  /*0fe0*/  I2FP.F32.U32 R2, UR8 ;  /* 0x0000000800027c45 */ /* 0x010fe20008201000 */
[----:B---3--:R-:W-:-:S03]  /*0ff0*/  UISETP.GE.AND UP2, UPT, UR23, 0x1, UPT ;  /* 0x000000011700788c */ /* 0x008fc6000bf46270 */
[----:B------:R-:W2:Y:S01]  /*1000*/  F2I.U32.TRUNC.NTZ R3, R3 ;  /* 0x0000000300037305 */ /* 0x000ea2000020f000 */
[----:B------:R-:W-:Y:S01]  /*1010*/  UMOV UR46, UR7 ;  /* 0x00000007002e7c82 */ /* 0x000fe20008000000 */
[----:B------:R-:W-:Y:S01]  /*1020*/  FMUL R2, R2, UR4 ;  /* 0x0000000402027c20 */ /* 0x000fe20008400000 */
[----:B------:R-:W-:-:S05]  /*1030*/  UMOV UR45, UR8 ;  /* 0x00000008002d7c82 */ /* 0x000fca0008000000 */
[----:B------:R-:W3:Y:S01]  /*1040*/  F2I.U32.TRUNC.NTZ R2, R2 ;  /* 0x0000000200027305 */ /* 0x000ee2000020f000 */
[----:B--2---:R-:W-:Y:S02]  /*1050*/  R2UR UR4, R3 ;  /* 0x00000000030472ca */ /* 0x004fe400000e0000 */
[----:B---3--:R-:W-:Y:S02]  /*1060*/  R2UR UR6, R2 ;  /* 0x00000000020672ca */ /* 0x008fe400000e0000 */
[----:B------:R-:W-:-:S09]  /*1070*/  PRMT R2, RZ, 0x7610, R2 ;  /* 0x00007610ff027816 */ /* 0x000fd20000000002 */
[----:B------:R-:W-:-:S04]  /*1080*/  UIADD3 UR5, UPT, UPT, -UR4, URZ, URZ ;  /* 0x000000ff04057290 */ /* 0x000fc8000fffe1ff */
[----:B------:R-:W-:Y:S02]  /*1090*/  UIMAD UR60, UR60, UR5, UR7 ;  /* 0x000000053c3c72a4 */ /* 0x000fe4000f8e0207 */
[----:B------:R-:W-:-:S04]  /*10a0*/  UIADD3 UR4, UPT, UPT, -UR6, URZ, URZ ;  /* 0x000000ff06047290 */ /* 0x000fc8000fffe1ff */
[----:B------:R-:W-:Y:S01]  /*10b0*/  UIMAD UR57, UR57, UR4, UR8 ;  /* 0x00000004393972a4 */ /* 0x000fe2000f8e0208 */
[----:B-1----:R-:W-:Y:S11]  /*10c0*/  BRA.U UP4, `(.L_x_18) ;  /* 0x0000000104247547 */ /* 0x002ff6000b800000 */
[----:B------:R-:W-:Y:S02]  /*10d0*/  UISETP.NE.AND UP0, UPT, UR57, URZ, UPT ;  /* 0x000000ff3900728c */ /* 0x000fe4000bf05270 */
[----:B------:R-:W-:Y:S02]  /*10e0*/  UISETP.NE.AND UP1, UPT, UR57, 0x1, UPT ;  /* 0x000000013900788c */ /* 0x000fe4000bf25270 */
[----:B------:R-:W-:Y:S02]  /*10f0*/  UISETP.EQ.OR UP0, UPT, UR60, URZ, !UP0 ;  /* 0x000000ff3c00728c */ /* 0x000fe4000c702670 */
[----:B------:R-:W-:Y:S02]  /*1100*/  USEL UR4, URZ, 0x2, UP1 ;  /* 0x00000002ff047887 */ /* 0x000fe40008800000 */
[----:B------:R-:W-:Y:S02]  /*1110*/  USEL UR5, URZ, 0x1, !UP0 ;  /* 0x00000001ff057887 */ /* 0x000fe4000c000000 */
[----:B------:R-:W-:-:S04]  /*1120*/  UISETP.NE.AND UP0, UPT, UR60, URZ, UPT ;  /* 0x000000ff3c00728c */ /* 0x000fc8000bf05270 */
[----:B------:R-:W-:-:S04]  /*1130*/  USEL UR4, UR4, 0x2, UP0 ;  /* 0x0000000204047887 */ /* 0x000fc80008000000 */
[----:B------:R-:W-:-:S06]  /*1140*/  UIADD3 UR4, UPT, UPT, UR5, UR4, URZ ;  /* 0x0000000405047290 */ /* 0x000fcc000fffe0ff */
[----:B------:R-:W-:Y:S02]  /*1150*/  MOV R2, UR4 ;  /* 0x0000000400027c02 */ /* 0x000fe40008000f00 */
.L_x_18:
[----:B------:R-:W-:Y:S05]  /*1160*/  BRA.U !UP2, `(.L_x_19) ;  /* 0x000000010ad47547 */ /* 0x000fea000b800000 */
[----:B------:R-:W1:Y:S01]  /*1170*/  LDCU.128 UR12, c[0x0][0xb10] ;  /* 0x00016200ff0c77ac */ /* 0x000e620008000c00 */
[----:B------:R-:W2:Y:S01]  /*1180*/  LDCU UR6, c[0x0][0x370] ;  /* 0x00006e00ff0677ac */ /* 0x000ea20008000800 */
[----:B------:R-:W3:Y:S01]  /*1190*/  LDCU UR5, c[0x0][0x374] ;  /* 0x00006e80ff0577ac */ /* 0x000ee20008000800 */
[----:B------:R-:W4:Y:S01]  /*11a0*/  LDCU UR25, c[0x0][0xb0c] ;  /* 0x00016180ff1977ac */ /* 0x000f220008000800 */
[----:B------:R-:W4:Y:S01]  /*11b0*/  LDCU UR4, c[0x0][0xb20] ;  /* 0x00016400ff0477ac */ /* 0x000f220008000800 */
[----:B------:R-:W4:Y:S01]  /*11c0*/  LDCU.64 UR8, c[0x0][0xb28] ;  /* 0x00016500ff0877ac */ /* 0x000f220008000a00 */
[----:B-1----:R-:W-:Y:S02]  /*11d0*/  UISETP.NE.AND UP0, UPT, UR14, 0x1, UPT ;  /* 0x000000010e00788c */ /* 0x002fe4000bf05270 */
[----:B---3--:R-:W-:Y:S02]  /*11e0*/  UIMAD.WIDE.U32 UR10, UR5, UR15, URZ ;  /* 0x0000000f050a72a5 */ /* 0x008fe4000f8e00ff */
[----:B--2---:R-:W-:-:S02]  /*11f0*/  UIMAD.WIDE.U32 UR18, UR6, UR12, URZ ;  /* 0x0000000c061272a5 */ /* 0x004fc4000f8e00ff */
[----:B----4-:R-:W-:Y:S02]  /*1200*/  UISETP.NE.AND UP1, UPT, UR25, 0x1, UPT ;  /* 0x000000011900788c */ /* 0x010fe4000bf25270 */
[----:B------:R-:W-:Y:S01]  /*1210*/  UISETP.NE.AND UP2, UPT, UR23, 0x1, UPT ;  /* 0x000000011700788c */ /* 0x000fe2000bf45270 */
[----:B------:R-:W-:Y:S02]  /*1220*/  UMOV UR10, UR11 ;  /* 0x0000000b000a7c82 */ /* 0x000fe40008000000 */
[----:B------:R-:W-:Y:S01]  /*1230*/  UMOV UR18, UR19 ;  /* 0x0000001300127c82 */ /* 0x000fe20008000000 */
[----:B------:R-:W-:Y:S02]  /*1240*/  @UP0 USHF.R.U32.HI UR5, URZ, UR4, UR10 ;  /* 0x00000004ff050299 */ /* 0x000fe4000801160a */
[----:B------:R-:W-:Y:S02]  /*1250*/  UIMAD.WIDE.U32 UR20, UR45, UR15, URZ ;  /* 0x0000000f2d1472a5 */ /* 0x000fe4000f8e00ff */
[----:B------:R-:W-:-:S02]  /*1260*/  UIMAD.WIDE.U32 UR10, UR5, UR8, URZ ;  /* 0x00000008050a72a5 */ /* 0x000fc4000f8e00ff */
[----:B------:R-:W-:Y:S02]  /*1270*/  @UP1 USHF.R.U32.HI UR6, URZ, UR13, UR18 ;  /* 0x0000000dff061299 */ /* 0x000fe40008011612 */
[----:B------:R-:W-:Y:S02]  /*1280*/  UIMAD.WIDE.U32 UR16, UR46, UR12, URZ ;  /* 0x0000000c2e1072a5 */ /* 0x000fe4000f8e00ff */
[----:B------:R-:W-:Y:S01]  /*1290*/  UIMAD.WIDE.U32 UR18, UR6, UR8, URZ ;  /* 0x00000008061272a5 */ /* 0x000fe2000f8e00ff */
[----:B------:R-:W-:Y:S01]  /*12a0*/  UMOV UR20, UR21 ;  /* 0x0000001500147c82 */ /* 0x000fe20008000000 */
[----:B------:R-:W-:Y:S01]  /*12b0*/  UMOV UR10, UR11 ;  /* 0x0000000b000a7c82 */ /* 0x000fe20008000000 */
[----:B------:R-:W-:Y:S02]  /*12c0*/  USHF.R.U32.HI UR20, URZ, UR4, UR20 ;  /* 0x00000004ff147299 */ /* 0x000fe40008011614 */
[----:B------:R-:W-:Y:S02]  /*12d0*/  @UP2 USHF.R.U32.HI UR5, URZ, UR9, UR10 ;  /* 0x00000009ff052299 */ /* 0x000fe4000801160a */
[----:B------:R-:W-:Y:S01]  /*12e0*/  UMOV UR7, UR19 ;  /* 0x0000001300077c82 */ /* 0x000fe20008000000 */
[----:B------:R-:W-:Y:S01]  /*12f0*/  UMOV UR16, UR17 ;  /* 0x0000001100107c82 */ /* 0x000fe20008000000 */
[----:B------:R-:W-:-:S02]  /*1300*/  @UP2 USHF.R.U32.HI UR6, URZ, UR9, UR7 ;  /* 0x00000009ff062299 */ /* 0x000fc40008011607 */
[----:B------:R-:W-:Y:S02]  /*1310*/  USHF.R.U32.HI UR13, URZ, UR13, UR16 ;  /* 0x0000000dff0d7299 */ /* 0x000fe40008011610 */
[----:B------:R-:W-:Y:S02]  /*1320*/  USEL UR4, UR45, UR20, !UP0 ;  /* 0x000000142d047287 */ /* 0x000fe4000c000000 */
[----:B------:R-:W-:Y:S02]  /*1330*/  UIMAD UR7, UR5, UR23, URZ ;  /* 0x00000017050772a4 */ /* 0x000fe4000f8e02ff */
[----:B------:R-:W-:Y:S02]  /*1340*/  USEL UR5, UR46, UR13, !UP1 ;  /* 0x0000000d2e057287 */ /* 0x000fe4000c800000 */
[----:B------:R-:W-:Y:S02]  /*1350*/  UIMAD UR12, UR6, UR23, URZ ;  /* 0x00000017060c72a4 */ /* 0x000fe4000f8e02ff */
[----:B------:R-:W-:-:S02]  /*1360*/  UISETP.GE.AND UP0, UPT, UR4, UR7, UPT ;  /* 0x000000070400728c */ /* 0x000fc4000bf06270 */
[----:B------:R-:W-:Y:S02]  /*1370*/  UIMAD.WIDE.U32 UR10, UR4, UR8, URZ ;  /* 0x00000008040a72a5 */ /* 0x000fe4000f8e00ff */
[----:B------:R-:W-:Y:S02]  /*1380*/  UISETP.GE.OR UP0, UPT, UR5, UR12, UP0 ;  /* 0x0000000c0500728c */ /* 0x000fe40008706670 */
[----:B------:R-:W-:Y:S02]  /*1390*/  UIMAD.WIDE.U32 UR12, UR5, UR8, URZ ;  /* 0x00000008050c72a5 */ /* 0x000fe4000f8e00ff */
[----:B------:R-:W-:Y:S01]  /*13a0*/  UIADD3 UR10, UPT, UPT, -UR4, URZ, URZ ;  /* 0x000000ff040a7290 */ /* 0x000fe2000fffe1ff */
[----:B------:R-:W-:Y:S01]  /*13b0*/  UMOV UR8, UR11 ;  /* 0x0000000b00087c82 */ /* 0x000fe20008000000 */
[----:B------:R-:W-:Y:S02]  /*13c0*/  UIADD3 UR11, UPT, UPT, -UR5, URZ, URZ ;  /* 0x000000ff050b7290 */ /* 0x000fe4000fffe1ff */
[----:B------:R-:W-:-:S03]  /*13d0*/  USHF.R.U32.HI UR8, URZ, UR9, UR8 ;  /* 0x00000009ff087299 */ /* 0x000fc60008011608 */
[----:B------:R-:W-:Y:S01]  /*13e0*/  @!UP0 UMOV UR7, UR13 ;  /* 0x0000000d00078c82 */ /* 0x000fe20008000000 */
[----:B------:R-:W-:Y:S02]  /*13f0*/  UIMAD UR45, UR14, UR10, UR45 ;  /* 0x0000000a0e2d72a4 */ /* 0x000fe4000f8e022d */
[----:B------:R-:W-:Y:S02]  /*1400*/  USEL UR8, UR4, UR8, !UP2 ;  /* 0x0000000804087287 */ /* 0x000fe4000d000000 */
[----:B------:R-:W-:Y:S02]  /*1410*/  @!UP0 USHF.R.U32.HI UR7, URZ, UR9, UR7 ;  /* 0x00000009ff078299 */ /* 0x000fe40008011607 */
[----:B------:R-:W-:Y:S02]  /*1420*/  UIADD3 UR9, UPT, UPT, -UR8, URZ, URZ ;  /* 0x000000ff08097290 */ /* 0x000fe4000fffe1ff */
[----:B------:R-:W-:Y:S02]  /*1430*/  @!UP0 USEL UR7, UR5, UR7, !UP2 ;  /* 0x0000000705078287 */ /* 0x000fe4000d000000 */
[----:B------:R-:W-:-:S02]  /*1440*/  UIMAD UR9, UR23, UR9, UR4 ;  /* 0x00000009170972a4 */ /* 0x000fc4000f8e0204 */
[----:B------:R-:W-:Y:S02]  /*1450*/  @!UP0 UIADD3 UR8, UPT, UPT, UR8, -UR7, URZ ;  /* 0x8000000708088290 */ /* 0x000fe4000fffe0ff */
[----:B------:R-:W-:Y:S02]  /*1460*/  @!UP0 UIMAD UR6, UR9, UR6, UR7 ;  /* 0x00000006090682a4 */ /* 0x000fe4000f8e0207 */
[----:B------:R-:W-:Y:S02]  /*1470*/  @!UP0 UIMAD UR4, UR8, UR23, UR5 ;  /* 0x00000017080482a4 */ /* 0x000fe4000f8e0205 */
[----:B------:R-:W-:Y:S02]  /*1480*/  UIMAD UR46, UR25, UR11, UR46 ;  /* 0x0000000b192e72a4 */ /* 0x000fe4000f8e022e */
[----:B------:R-:W-:Y:S01]  /*1490*/  UIMAD UR45, UR4, UR14, UR45 ;  /* 0x0000000e042d72a4 */ /* 0x000fe2000f8e022d */
[----:B------:R-:W-:Y:S02]  /*14a0*/  @!UP0 UMOV UR5, UR6 ;  /* 0x0000000600058c82 */ /* 0x000fe40008000000 */
[----:B------:R-:W-:-:S12]  /*14b0*/  UIMAD UR46, UR5, UR25, UR46 ;  /* 0x00000019052e72a4 */ /* 0x000fd8000f8e022e */
.L_x_19:
[----:B------:R-:W-:Y:S02]  /*14c0*/  UISETP.NE.AND UP1, UPT, UR26, 0x1, UPT ;  /* 0x000000011a00788c */ /* 0x000fe4000bf25270 */
[----:B------:R-:W-:Y:S02]  /*14d0*/  UISETP.NE.AND UP0, UPT, UR22, 0x2, UPT ;  /* 0x000000021600788c */ /* 0x000fe4000bf05270 */
[----:B------:R-:W-:-:S05]  /*14e0*/  ULOP3.LUT UR24, UR24, 0x2000, URZ, 0xc0, !UPT ;  /* 0x0000200018187892 */ /* 0x000fca000f8ec0ff */
[----:B------:R-:W-:Y:S07]  /*14f0*/  BRA.U UP1, `(.L_x_20) ;  /* 0x0000000101447547 */ /* 0x000fee000b800000 */
[----:B------:R-:W1:Y:S01]  /*1500*/  LDCU.128 UR8, c[0x0][0xb10] ;  /* 0x00016200ff0877ac */ /* 0x000e620008000c00 */
[----:B------:R-:W2:Y:S01]  /*1510*/  LDCU UR12, c[0x0][0xb0c] ;  /* 0x00016180ff0c77ac */ /* 0x000ea20008000800 */
[----:B------:R-:W3:Y:S01]  /*1520*/  LDCU UR13, c[0x0][0xb20] ;  /* 0x00016400ff0d77ac */ /* 0x000ee20008000800 */
[----:B-1----:R-:W-:Y:S02]  /*1530*/  UIMAD.WIDE.U32 UR6, UR46, UR8, URZ ;  /* 0x000000082e0672a5 */ /* 0x002fe4000f8e00ff */
[----:B------:R-:W-:Y:S02]  /*1540*/  UIMAD.WIDE.U32 UR4, UR45, UR11, URZ ;  /* 0x0000000b2d0472a5 */ /* 0x000fe4000f8e00ff */
[----:B--2---:R-:W-:Y:S02]  /*1550*/  UISETP.NE.AND UP2, UPT, UR12, 0x1, UPT ;  /* 0x000000010c00788c */ /* 0x004fe4000bf45270 */
[----:B------:R-:W-:Y:S01]  /*1560*/  UISETP.NE.AND UP1, UPT, UR10, 0x1, UPT ;  /* 0x000000010a00788c */ /* 0x000fe2000bf25270 */
[----:B------:R-:W-:-:S02]  /*1570*/  UMOV UR6, UR7 ;  /* 0x0000000700067c82 */ /* 0x000fc40008000000 */
[----:B------:R-:W-:Y:S01]  /*1580*/  UMOV UR4, UR5 ;  /* 0x0000000500047c82 */ /* 0x000fe20008000000 */
[----:B------:R-:W-:Y:S02]  /*1590*/  USHF.R.U32.HI UR6, URZ, UR9, UR6 ;  /* 0x00000009ff067299 */ /* 0x000fe40008011606 */
[----:B---3--:R-:W-:Y:S02]  /*15a0*/  USHF.R.U32.HI UR4, URZ, UR13, UR4 ;  /* 0x0000000dff047299 */ /* 0x008fe40008011604 */
[----:B------:R-:W-:Y:S02]  /*15b0*/  USEL UR5, UR46, UR6, !UP2 ;  /* 0x000000062e057287 */ /* 0x000fe4000d000000 */
[----:B------:R-:W-:-:S04]  /*15c0*/  USEL UR4, UR45, UR4, !UP1 ;  /* 0x000000042d047287 */ /* 0x000fc8000c800000 */
[----:B------:R-:W-:Y:S02]  /*15d0*/  UIADD3 UR6, UPT, UPT, UR5, -UR4, URZ ;  /* 0x8000000405067290 */ /* 0x000fe4000fffe0ff */
[----:B------:R-:W-:Y:S02]  /*15e0*/  UIADD3 UR4, UPT, UPT, -UR5, UR4, URZ ;  /* 0x0000000405047290 */ /* 0x000fe4000fffe1ff */
[----:B------:R-:W-:Y:S02]  /*15f0*/  UIMAD UR45, UR6, UR10, UR45 ;  /* 0x0000000a062d72a4 */ /* 0x000fe4000f8e022d */
[----:B------:R-:W-:-:S12]  /*1600*/  UIMAD UR46, UR4, UR12, UR46 ;  /* 0x0000000c042e72a4 */ /* 0x000fd8000f8e022e */
.L_x_20:
[----:B------:R-:W-:Y:S05]  /*1610*/  BRA.U !UP5, `(.L_x_21) ;  /* 0x000000010d0c7547 */ /* 0x000fea000b800000 */
[----:B------:R-:W-:Y:S01]  /*1620*/  UCGABAR_WAIT ;  /* 0x0000000000007dc7 */ /* 0x000fe20008000000 */
[----:B------:R-:W-:Y:S01]  /*1630*/  CCTL.IVALL ;  /* 0x00000000ff00798f */ /* 0x000fe20002000000 */
[----:B------:R-:W-:Y:S05]  /*1640*/  BRA `(.L_x_22) ;  /* 0x0000000000047947 */ /* 0x000fea0003800000 */
.L_x_21:
[----:B------:R-:W-:Y:S06]  /*1650*/  BAR.SYNC.DEFER_BLOCKING 0x0 ;  /* 0x0000000000007b1d */ /* 0x000fec0000010000 */
.L_x_22:
[----:B------:R-:W-:Y:S05]  /*1660*/  BRA.U UP0, `(.L_x_23) ;  /* 0x00000015004c7547 */ /* 0x000fea000b800000 */
[----:B------:R-:W1:Y:S01]  /*1670*/  LDCU UR6, c[0x0][0x38c] ;  /* 0x00007180ff0677ac */ /* 0x000e620008000800 */
[----:B------:R-:W-:Y:S01]  /*1680*/  PLOP3.LUT P1, PT, PT, PT, UP3, 0x80, 0x8 ;  /* 0x000000000008781c */ /* 0x000fe20003f2f038 */
[----:B------:R-:W-:Y:S01]  /*1690*/  IMAD.MOV.U32 R12, RZ, RZ, 0x1 ;  /* 0x00000001ff0c7424 */ /* 0x000fe200078e00ff */
[----:B------:R-:W-:Y:S01]  /*16a0*/  ISETP.EQ.OR P2, PT, R0, RZ, P3 ;  /* 0x000000ff0000720c */ /* 0x000fe20001f42670 */
[----:B------:R-:W-:Y:S01]  /*16b0*/  UISETP.NE.AND UP1, UPT, UR22, URZ, UPT ;  /* 0x000000ff1600728c */ /* 0x000fe2000bf25270 */
[----:B------:R-:W-:Y:S02]  /*16c0*/  PLOP3.LUT P1, PT, P1, PT, PT, 0x8, 0x80 ;  /* 0x000000000080781c */ /* 0x000fe40000f2e170 */
[----:B------:R-:W-:Y:S01]  /*16d0*/  CS2R R10, SRZ ;  /* 0x00000000000a7805 */ /* 0x000fe2000001ff00 */
[----:B------:R-:W-:Y:S01]  /*16e0*/  IMAD.MOV.U32 R9, RZ, RZ, RZ ;  /* 0x000000ffff097224 */ /* 0x000fe200078e00ff */
[----:B------:R-:W2:Y:S01]  /*16f0*/  LDCU UR39, c[0x0][0x370] ;  /* 0x00006e00ff2777ac */ /* 0x000ea20008000800 */
[----:B------:R-:W-:Y:S01]  /*1700*/  IMAD.MOV.U32 R8, RZ, RZ, 0x1 ;  /* 0x00000001ff087424 */ /* 0x000fe200078e00ff */
[----:B------:R-:W3:Y:S01]  /*1710*/  LDCU.64 UR28, c[0x0][0x348] ;  /* 0x00006900ff1c77ac */ /* 0x000ee20008000a00 */
[----:B------:R-:W-:-:S02]  /*1720*/  USHF.R.U32.HI UR44, URZ, 0x7, UR24 ;  /* 0x00000007ff2c7899 */ /* 0x000fc40008011618 */
[----:B-1----:R-:W-:Y:S02]  /*1730*/  UIADD3 UR5, UPT, UPT, UR6, 0x7f, URZ ;  /* 0x0000007f06057890 */ /* 0x002fe4000fffe0ff */
[----:B------:R-:W-:Y:S02]  /*1740*/  UIADD3 UR47, UPT, UPT, UR6, 0xfe, URZ ;  /* 0x000000fe062f7890 */ /* 0x000fe4000fffe0ff */
[----:B------:R-:W-:Y:S01]  /*1750*/  USHF.R.S32.HI UR4, URZ, 0x1f, UR5 ;  /* 0x0000001fff047899 */ /* 0x000fe20008011405 */
[----:B------:R-:W1:Y:S03]  /*1760*/  LDCU UR38, c[0x0][0x374] ;  /* 0x00006e80ff2677ac */ /* 0x000e660008000800 */
[----:B------:R-:W-:Y:S02]  /*1770*/  ULEA.HI UR4, UR4, UR5, URZ, 0x7 ;  /* 0x0000000504047291 */ /* 0x000fe4000f8f38ff */
[----:B------:R-:W-:-:S02]  /*1780*/  USEL UR25, UR34, 0x2, UP1 ;  /* 0x0000000222197887 */ /* 0x000fc40008800000 */
[----:B------:R-:W-:Y:S02]  /*1790*/  USHF.R.S32.HI UR42, URZ, 0x7, UR4 ;  /* 0x00000007ff2a7899 */ /* 0x000fe40008011404 */
[----:B------:R-:W-:Y:S02]  /*17a0*/  UIADD3 UR4, UPT, UPT, UR6, -0x1, URZ ;  /* 0xffffffff06047890 */ /* 0x000fe4000fffe0ff */
[----:B------:R-:W-:Y:S02]  /*17b0*/  UISETP.LT.U32.AND UP0, UPT, UR42, 0x8, UPT ;  /* 0x000000082a00788c */ /* 0x000fe4000bf01070 */
[----:B------:R-:W-:Y:S02]  /*17c0*/  UISETP.GE.U32.AND UP2, UPT, UR4, -0xff, UPT ;  /* 0xffffff010400788c */ /* 0x000fe4000bf46070 */
[----:B------:R-:W-:Y:S01]  /*17d0*/  USEL UR41, UR42, 0x8, UP0 ;  /* 0x000000082a297887 */ /* 0x000fe20008000000 */
[----:B------:R-:W-:-:S03]  /*17e0*/  UMOV UR5, URZ ;  /* 0x000000ff00057c82 */ /* 0x000fc60008000000 */
[----:B------:R-:W-:Y:S02]  /*17f0*/  UIADD3 UR21, UPT, UPT, UR41, -0x1, URZ ;  /* 0xffffffff29157890 */ /* 0x000fe4000fffe0ff */
[----:B------:R-:W-:-:S03]  /*1800*/  UIADD3 UR43, UPT, UPT, UR42, -UR41, URZ ;  /* 0x800000292a2b7290 */ /* 0x000fc6000fffe0ff */
[----:B------:R-:W-:-:S04]  /*1810*/  @UP2 UIADD3 UR21, UPT, UPT, UR41, URZ, URZ ;  /* 0x000000ff29152290 */ /* 0x000fc8000fffe0ff */
[----:B-123--:R-:W-:-:S12]  /*1820*/  UIADD3 UR21, UPT, UPT, UR21, 0x1, URZ ;  /* 0x0000000115157890 */ /* 0x00efd8000fffe0ff */
.L_x_43:
[----:B------:R-:W-:Y:S01]  /*1830*/  UISETP.NE.AND UP0, UPT, UR48, URZ, UPT ;  /* 0x000000ff3000728c */ /* 0x000fe2000bf05270 */
[----:B------:R-:W1:Y:S08]  /*1840*/  S2UR UR48, SR_CgaCtaId ;  /* 0x00000000003079c3 */ /* 0x000e700000008800 */
[----:B------:R-:W-:Y:S05]  /*1850*/  BRA.U UP0, `(.L_x_24) ;  /* 0x0000000100347547 */ /* 0x000fea000b800000 */
[----:B------:R-:W2:Y:S01]  /*1860*/  S2R R0, SR_CgaCtaId ;  /* 0x0000000000007919 */ /* 0x000ea20000008800 */
[----:B------:R-:W-:-:S04]  /*1870*/  MOV R2, 0x400 ;  /* 0x0000040000027802 */ /* 0x000fc80000000f00 */
[----:B--2---:R-:W-:Y:S02]  /*1880*/  LEA R0, R0, R2, 0x18 ;  /* 0x0000000200007211 */ /* 0x004fe400078ec0ff */
[----:B------:R-:W-:-:S03]  /*1890*/  SHF.L.U32 R2, R8, 0x1f, RZ ;  /* 0x0000001f08027819 */ /* 0x000fc600000006ff */
[----:B------:R-:W-:-:S04]  /*18a0*/  IMAD R0, R9, 0x8, R0 ;  /* 0x0000000809007824 */ /* 0x000fc800078e0200 */
[----:B------:R-:W2:Y:S02]  /*18b0*/  SYNCS.PHASECHK.TRANS64.TRYWAIT P0, [R0+URZ+0x110], R2 ;  /* 0x00011002000075a7 */ /* 0x000ea400080011ff */
[----:B--2---:R-:W-:Y:S05]  /*18c0*/  @!P0 BRA `(.L_x_25) ;  /* 0x0000005800b48947 */ /* 0x004fea0003800000 */
.L_x_107:
[----:B------:R-:W-:Y:S01]  /*18d0*/  VIADD R9, R9, 0x1 ;  /* 0x0000000109097836 */ /* 0x000fe20000000000 */
[----:B------:R2:W-:Y:S04]  /*18e0*/  SYNCS.ARRIVE.TRANS64.A1T0 RZ, [R0+URZ+0x100], RZ ;  /* 0x000100ff00ff79a7 */ /* 0x0005e800081000ff */
[----:B------:R-:W-:-:S04]  /*18f0*/  ISETP.NE.AND P0, PT, R9, 0x2, PT ;  /* 0x000000020900780c */ /* 0x000fc80003f05270 */
[----:B------:R-:W-:Y:S02]  /*1900*/  SEL R9, R9, RZ, P0 ;  /* 0x000000ff09097207 */ /* 0x000fe40000000000 */
[----:B--2---:R-:W-:-:S04]  /*1910*/  SEL R0, RZ, 0x1, P0 ;  /* 0x00000001ff007807 */ /* 0x004fc80000000000 */
[----:B------:R-:W-:-:S07]  /*1920*/  LOP3.LUT R8, R8, R0, RZ, 0x3c, !PT ;  /* 0x0000000008087212 */ /* 0x000fce00078e3cff */
.L_x_24:
[----:B------:R-:W-:Y:S01]  /*1930*/  UMOV UR6, 0x400 ;  /* 0x0000040000067882 */ /* 0x000fe20000000000 */
[----:B------:R-:W-:Y:S01]  /*1940*/  SHF.L.U32 R0, R12, 0x1f, RZ ;  /* 0x0000001f0c007819 */ /* 0x000fe200000006ff */
[----:B-1----:R-:W-:Y:S02]  /*1950*/  ULEA UR6, UR48, UR6, 0x18 ;  /* 0x0000000630067291 */ /* 0x002fe4000f8ec0ff */
[----:B------:R-:W-:Y:S02]  /*1960*/  UISETP.GE.U32.AND UP0, UPT, UR47, 0xff, UPT ;  /* 0x000000ff2f00788c */ /* 0x000fe4000bf06070 */
[----:B------:R-:W-:Y:S02]  /*1970*/  ULEA UR4, UR5, UR6, 0x3 ;  /* 0x0000000605047291 */ /* 0x000fe4000f8e18ff */
[----:B------:R-:W-:Y:S02]  /*1980*/  USHF.L.U32 UR11, UR45, 0x6, URZ ;  /* 0x000000062d0b7899 */ /* 0x000fe400080006ff */
[----:B------:R-:W-:Y:S01]  /*1990*/  ULEA UR35, UR46, UR44, 0x7 ;  /* 0x0000002c2e237291 */ /* 0x000fe2000f8e38ff */
[----:B------:R-:W-:-:S04]  /*19a0*/  UMOV UR13, URZ ;  /* 0x000000ff000d7c82 */ /* 0x000fc80008000000 */
[----:B------:R1:W2:Y:S01]  /*19b0*/  SYNCS.PHASECHK.TRANS64.TRYWAIT P0, [UR4+0x40], R0 ;  /* 0x00004000ff0075a7 */ /* 0x0002a20008001104 */
[----:B------:R-:W-:Y:S06]  /*19c0*/  BRA.U !UP0, `(.L_x_26) ;  /* 0x0000000108bc7547 */ /* 0x000fec000b800000 */
[----:B------:R-:W-:Y:S01]  /*19d0*/  UMOV UR7, URZ ;  /* 0x000000ff00077c82 */ /* 0x000fe20008000000 */
[----:B------:R-:W-:-:S05]  /*19e0*/  UMOV UR4, UR5 ;  /* 0x0000000500047c82 */ /* 0x000fca0008000000 */
.L_x_32:
[----:B------:R-:W-:Y:S01]  /*19f0*/  ULEA UR33, UR4, UR6, 0x3 ;  /* 0x0000000604217291 */ /* 0x000fe2000f8e18ff */
[----:B--2---:R-:W-:Y:S01]  /*1a00*/  @!P3 MOV R2, 0x6000 ;  /* 0x000060000002b802 */ /* 0x004fe20000000f00 */
[----:B--2-4-:R-:W-:Y:S10]  /*1a10*/  @P0 BRA `(.L_x_27) ;  /* 0x00000000000c0947 */ /* 0x014ff40003800000 */
[----:B------:R-:W-:-:S04]  /*1a20*/  SHF.L.U32 R3, R12, 0x1f, RZ ;  /* 0x0000001f0c037819 */ /* 0x000fc800000006ff */
[----:B------:R-:W2:Y:S02]  /*1a30*/  SYNCS.PHASECHK.TRANS64.TRYWAIT P0, [UR33+0x40], R3 ;  /* 0x00004003ff0075a7 */ /* 0x000ea40008001121 */
[----:B--2---:R-:W-:Y:S05]  /*1a40*/  @!P0 BRA `(.L_x_28) ;  /* 0x0000005800688947 */ /* 0x004fea0003800000 */
.L_x_27:
[----:B------:R2:W-:Y:S01]  /*1a50*/  @!P3 SYNCS.ARRIVE.TRANS64 RZ, [UR33], R2 ;  /* 0x00000002ffffb9a7 */ /* 0x0005e20008000021 */
[----:B------:R-:W-:-:S04]  /*1a60*/  ULOP3.LUT UR5, UR25, 0x2, URZ, 0xfc, !UPT ;  /* 0x0000000219057892 */ /* 0x000fc8000f8efcff */
[----:B------:R-:W-:-:S09]  /*1a70*/  UISETP.NE.AND UP0, UPT, UR5, 0x2, UPT ;  /* 0x000000020500788c */ /* 0x000fd2000bf05270 */
[----:B------:R-:W-:Y:S05]  /*1a80*/  BRA.U UP0, `(.L_x_29) ;  /* 0x0000000100047547 */ /* 0x000fea000b800000 */
[----:B------:R-:W-:Y:S05]  /*1a90*/  BPT.TRAP 0x1 ;  /* 0x000000040000795c */ /* 0x000fea0000300000 */
.L_x_29:
[----:B------:R-:W-:Y:S04]  /*1aa0*/  BSSY.RECONVERGENT B0, `(.L_x_30) ;  /* 0x0000003000007945 */ /* 0x000fe80003800200 */
[----:B------:R-:W-:Y:S05]  /*1ab0*/  @P2 BRA `(.L_x_31) ;  /* 0x0000000000042947 */ /* 0x000fea0003800000 */
[----:B------:R-:W-:Y:S05]  /*1ac0*/  BPT.TRAP 0x1 ;  /* 0x000000040000795c */ /* 0x000fea0000300000 */
.L_x_31:
[----:B------:R-:W-:Y:S05]  /*1ad0*/  BSYNC.RECONVERGENT B0 ;  /* 0x0000000000007941 */ /* 0x000fea0003800200 */
.L_x_30:
[----:B------:R-:W-:Y:S02]  /*1ae0*/  UIADD3 UR5, UPT, UPT, UR4, 0x1, URZ ;  /* 0x0000000104057890 */ /* 0x000fe4000fffe0ff */
[----:B------:R-:W-:Y:S02]  /*1af0*/  ULEA UR32, UR4, UR24, 0xe ;  /* 0x0000001804207291 */ /* 0x000fe4000f8e70ff */
[----:B------:R-:W-:Y:S02]  /*1b00*/  UISETP.NE.AND UP0, UPT, UR5, 0x8, UPT ;  /* 0x000000080500788c */ /* 0x000fe4000bf05270 */
[----:B------:R-:W-:Y:S02]  /*1b10*/  UIADD3 UR16, UP1, UPT, UR28, 0x80, URZ ;  /* 0x000000801c107890 */ /* 0x000fe4000ff3e0ff */
[----:B------:R-:W-:Y:S02]  /*1b20*/  USEL UR9, URZ, 0x1, UP0 ;  /* 0x00000001ff097887 */ /* 0x000fe40008000000 */
[----:B------:R-:W-:-:S02]  /*1b30*/  USEL UR5, UR5, URZ, UP0 ;  /* 0x000000ff05057287 */ /* 0x000fc40008000000 */
[----:B------:R-:W-:Y:S02]  /*1b40*/  UIADD3 UR14, UP0, UPT, UR28, 0x180, URZ ;  /* 0x000001801c0e7890 */ /* 0x000fe4000ff1e0ff */
[----:B------:R-:W-:Y:S01]  /*1b50*/  ULEA UR8, UR5, UR6, 0x3 ;  /* 0x0000000605087291 */ /* 0x000fe2000f8e18ff */
[----:B------:R-:W-:Y:S01]  /*1b60*/  LOP3.LUT R12, R12, UR9, RZ, 0x3c, !PT ;  /* 0x000000090c0c7c12 */ /* 0x000fe2000f8e3cff */
[----:B------:R-:W-:Y:S02]  /*1b70*/  USHF.L.U32 UR34, UR7, 0x7, URZ ;  /* 0x0000000707227899 */ /* 0x000fe400080006ff */
[----:B------:R-:W-:Y:S01]  /*1b80*/  UIADD3.X UR17, UPT, UPT, URZ, UR29, URZ, UP1, !UPT ;  /* 0x0000001dff117290 */ /* 0x000fe20008ffe4ff */
[----:B-1----:R-:W-:Y:S01]  /*1b90*/  SHF.L.U32 R0, R12, 0x1f, RZ ;  /* 0x0000001f0c007819 */ /* 0x002fe200000006ff */
[----:B------:R-:W-:Y:S02]  /*1ba0*/  UIADD3 UR32, UPT, UPT, UR6, 0x4400, UR32 ;  /* 0x0000440006207890 */ /* 0x000fe4000fffe020 */
[----:B------:R-:W-:Y:S01]  /*1bb0*/  UIADD3.X UR15, UPT, UPT, URZ, UR29, URZ, UP0, !UPT ;  /* 0x0000001dff0f7290 */ /* 0x000fe200087fe4ff */
[----:B------:R3:W4:Y:S01]  /*1bc0*/  SYNCS.PHASECHK.TRANS64.TRYWAIT P0, [UR8+0x40], R0 ;  /* 0x00004000ff0075a7 */ /* 0x0007220008001108 */
[----:B------:R-:W-:Y:S01]  /*1bd0*/  ULEA UR8, UR4, UR6, 0xd ;  /* 0x0000000604087291 */ /* 0x000fe2000f8e68ff */
[----:B------:R-:W-:Y:S01]  /*1be0*/  UMOV UR13, 0x30000 ;  /* 0x00030000000d7882 */ /* 0x000fe20000000000 */
[----:B------:R-:W-:-:S02]  /*1bf0*/  UMOV UR18, 0x0 ;  /* 0x0000000000127882 */ /* 0x000fc40000000000 */
[----:B------:R-:W-:Y:S01]  /*1c00*/  UIADD3 UR8, UPT, UPT, UR8, 0x24400, URZ ;  /* 0x0002440008087890 */ /* 0x000fe2000fffe0ff */
[----:B------:R-:W-:Y:S01]  /*1c10*/  UMOV UR19, 0x10000000 ;  /* 0x1000000000137882 */ /* 0x000fe20000000000 */
[----:B------:R-:W-:Y:S01]  /*1c20*/  UMOV UR12, UR36 ;  /* 0x00000024000c7c82 */ /* 0x000fe20008000000 */
[----:B------:R-:W-:Y:S01]  /*1c30*/  UMOV UR9, UR33 ;  /* 0x0000002100097c82 */ /* 0x000fe20008000000 */
[----:B------:R-:W-:Y:S01]  /*1c40*/  UMOV UR10, UR34 ;  /* 0x00000022000a7c82 */ /* 0x000fe20008000000 */
[----:B------:R1:W-:Y:S01]  /*1c50*/  UTMALDG.3D.MULTICAST [UR32], [UR16], UR13, desc[UR18] ;  /* 0x00001220100073b4 */ /* 0x0003e2000801180d */
[----:B------:R-:W-:Y:S01]  /*1c60*/  UIADD3 UR7, UPT, UPT, UR7, 0x1, URZ ;  /* 0x0000000107077890 */ /* 0x000fe2000fffe0ff */
[----:B------:R-:W-:-:S03]  /*1c70*/  UMOV UR4, UR5 ;  /* 0x0000000500047c82 */ /* 0x000fc60008000000 */
[----:B------:R-:W-:Y:S01]  /*1c80*/  UISETP.NE.AND UP0, UPT, UR7, UR21, UPT ;  /* 0x000000150700728c */ /* 0x000fe2000bf05270 */
[----:B------:R3:W-:Y:S01]  /*1c90*/  UTMALDG.3D [UR8], [UR14], desc[UR18] ;  /* 0x000012080e0075b4 */ /* 0x0007e20008011000 */
[----:B-1----:R-:W-:-:S07]  /*1ca0*/  UMOV UR13, UR21 ;  /* 0x00000015000d7c82 */ /* 0x002fce0008000000 */
[----:B---3--:R-:W-:Y:S05]  /*1cb0*/  BRA.U UP0, `(.L_x_32) ;  /* 0xfffffffd004c7547 */ /* 0x008fea000b83ffff */
.L_x_26:
[----:B------:R-:W-:Y:S01]  /*1cc0*/  ULEA UR4, UR5, UR6, 0x3 ;  /* 0x0000000605047291 */ /* 0x000fe2000f8e18ff */
[----:B-1----:R-:W-:Y:S01]  /*1cd0*/  SHF.L.U32 R0, R12, 0x1f, RZ ;  /* 0x0000001f0c007819 */ /* 0x002fe200000006ff */
[----:B------:R-:W-:Y:S01]  /*1ce0*/  @!P1 SYNCS.ARRIVE.TRANS64.A1T0 RZ, [UR6+0x98], RZ ;  /* 0x000098ffffff99a7 */ /* 0x000fe20008100006 */
[----:B------:R-:W-:-:S06]  /*1cf0*/  UISETP.GT.AND UP0, UPT, UR42, UR41, UPT ;  /* 0x000000292a00728c */ /* 0x000fcc000bf04270 */
[----:B--2-4-:R1:W2:Y:S03]  /*1d00*/  SYNCS.PHASECHK.TRANS64.TRYWAIT P0, [UR4+0x40], R0 ;  /* 0x00004000ff0075a7 */ /* 0x0142a60008001104 */
[----:B------:R-:W-:Y:S05]  /*1d10*/  BRA.U !UP0, `(.L_x_33) ;  /* 0x0000000108c07547 */ /* 0x000fea000b800000 */
[----:B------:R-:W-:Y:S01]  /*1d20*/  UIADD3 UR26, UPT, UPT, UR43, UR13, URZ ;  /* 0x0000000d2b1a7290 */ /* 0x000fe2000fffe0ff */
[----:B------:R-:W-:-:S11]  /*1d30*/  UMOV UR4, UR5 ;  /* 0x0000000500047c82 */ /* 0x000fd60008000000 */
.L_x_39:
[----:B------:R-:W-:Y:S01]  /*1d40*/  ULEA UR17, UR4, UR6, 0x3 ;  /* 0x0000000604117291 */ /* 0x000fe2000f8e18ff */
[----:B--2---:R-:W-:Y:S01]  /*1d50*/  @!P3 MOV R2, 0x6000 ;  /* 0x000060000002b802 */ /* 0x004fe20000000f00 */
[----:B--2-4-:R-:W-:Y:S10]  /*1d60*/  @P0 BRA `(.L_x_34) ;  /* 0x00000000000c0947 */ /* 0x014ff40003800000 */
[----:B------:R-:W-:-:S04]  /*1d70*/  SHF.L.U32 R3, R12, 0x1f, RZ ;  /* 0x0000001f0c037819 */ /* 0x000fc800000006ff */
[----:B------:R-:W2:Y:S02]  /*1d80*/  SYNCS.PHASECHK.TRANS64.TRYWAIT P0, [UR17+0x40], R3 ;  /* 0x00004003ff0075a7 */ /* 0x000ea40008001111 */
[----:B--2---:R-:W-:Y:S05]  /*1d90*/  @!P0 BRA `(.L_x_35) ;  /* 0x0000005400ac8947 */ /* 0x004fea0003800000 */
.L_x_34:
[----:B------:R2:W-:Y:S01]  /*1da0*/  @!P3 SYNCS.ARRIVE.TRANS64 RZ, [UR17], R2 ;  /* 0x00000002ffffb9a7 */ /* 0x0005e20008000011 */
[----:B------:R-:W-:-:S04]  /*1db0*/  ULOP3.LUT UR5, UR25, 0x2, URZ, 0xfc, !UPT ;  /* 0x0000000219057892 */ /* 0x000fc8000f8efcff */
[----:B------:R-:W-:-:S09]  /*1dc0*/  UISETP.NE.AND UP0, UPT, UR5, 0x2, UPT ;  /* 0x000000020500788c */ /* 0x000fd2000bf05270 */
[----:B------:R-:W-:Y:S05]  /*1dd0*/  BRA.U UP0, `(.L_x_36) ;  /* 0x0000000100047547 */ /* 0x000fea000b800000 */
[----:B------:R-:W-:Y:S05]  /*1de0*/  BPT.TRAP 0x1 ;  /* 0x000000040000795c */ /* 0x000fea0000300000 */
.L_x_36:
[----:B------:R-:W-:Y:S04]  /*1df0*/  BSSY.RECONVERGENT B0, `(.L_x_37) ;  /* 0x0000003000007945 */ /* 0x000fe80003800200 */
[----:B------:R-:W-:Y:S05]  /*1e00*/  @P2 BRA `(.L_x_38) ;  /* 0x0000000000042947 */ /* 0x000fea0003800000 */
[----:B------:R-:W-:Y:S05]  /*1e10*/  BPT.TRAP 0x1 ;  /* 0x000000040000795c */ /* 0x000fea0000300000 */
.L_x_38:
[----:B------:R-:W-:Y:S05]  /*1e20*/  BSYNC.RECONVERGENT B0 ;  /* 0x0000000000007941 */ /* 0x000fea0003800200 */
.L_x_37:
[----:B------:R-:W-:Y:S02]  /*1e30*/  UIADD3 UR5, UPT, UPT, UR4, 0x1, URZ ;  /* 0x0000000104057890 */ /* 0x000fe4000fffe0ff */
[----:B------:R-:W-:Y:S02]  /*1e40*/  ULEA UR16, UR4, UR24, 0xe ;  /* 0x0000001804107291 */ /* 0x000fe4000f8e70ff */
[----:B------:R-:W-:Y:S02]  /*1e50*/  UISETP.NE.AND UP0, UPT, UR5, 0x8, UPT ;  /* 0x000000080500788c */ /* 0x000fe4000bf05270 */
[----:B------:R-:W-:Y:S02]  /*1e60*/  UIADD3 UR22, UP1, UPT, UR28, 0x80, URZ ;  /* 0x000000801c167890 */ /* 0x000fe4000ff3e0ff */
[----:B------:R-:W-:Y:S02]  /*1e70*/  USEL UR8, URZ, 0x1, UP0 ;  /* 0x00000001ff087887 */ /* 0x000fe40008000000 */
[----:B------:R-:W-:-:S02]  /*1e80*/  USEL UR5, UR5, URZ, UP0 ;  /* 0x000000ff05057287 */ /* 0x000fc40008000000 */
[----:B------:R-:W-:Y:S02]  /*1e90*/  UIADD3 UR14, UP0, UPT, UR28, 0x180, URZ ;  /* 0x000001801c0e7890 */ /* 0x000fe4000ff1e0ff */
[----:B------:R-:W-:Y:S01]  /*1ea0*/  LOP3.LUT R12, R12, UR8, RZ, 0x3c, !PT ;  /* 0x000000080c0c7c12 */ /* 0x000fe2000f8e3cff */
[----:B------:R-:W-:Y:S02]  /*1eb0*/  ULEA UR7, UR5, UR6, 0x3 ;  /* 0x0000000605077291 */ /* 0x000fe4000f8e18ff */
[----:B------:R-:W-:Y:S01]  /*1ec0*/  ULEA UR8, UR4, UR6, 0xd ;  /* 0x0000000604087291 */ /* 0x000fe2000f8e68ff */
[----:B-1----:R-:W-:Y:S01]  /*1ed0*/  SHF.L.U32 R0, R12, 0x1f, RZ ;  /* 0x0000001f0c007819 */ /* 0x002fe200000006ff */
[----:B------:R-:W-:Y:S02]  /*1ee0*/  USHF.L.U32 UR18, UR13, 0x7, URZ ;  /* 0x000000070d127899 */ /* 0x000fe400080006ff */
[----:B------:R-:W-:Y:S02]  /*1ef0*/  UIADD3 UR16, UPT, UPT, UR6, 0x4400, UR16 ;  /* 0x0000440006107890 */ /* 0x000fe4000fffe010 */
[----:B------:R-:W-:Y:S01]  /*1f00*/  UIADD3.X UR23, UPT, UPT, URZ, UR29, URZ, UP1, !UPT ;  /* 0x0000001dff177290 */ /* 0x000fe20008ffe4ff */
[----:B------:R3:W4:Y:S01]  /*1f10*/  SYNCS.PHASECHK.TRANS64.TRYWAIT P0, [UR7+0x40], R0 ;  /* 0x00004000ff0075a7 */ /* 0x0007220008001107 */
[----:B------:R-:W-:-:S02]  /*1f20*/  UIADD3 UR8, UPT, UPT, UR8, 0x24400, URZ ;  /* 0x0002440008087890 */ /* 0x000fc4000fffe0ff */
[----:B------:R-:W-:Y:S01]  /*1f30*/  UIADD3.X UR15, UPT, UPT, URZ, UR29, URZ, UP0, !UPT ;  /* 0x0000001dff0f7290 */ /* 0x000fe200087fe4ff */
[----:B------:R-:W-:Y:S01]  /*1f40*/  UMOV UR7, 0x30000 ;  /* 0x0003000000077882 */ /* 0x000fe20000000000 */
[----:B------:R-:W-:Y:S01]  /*1f50*/  UMOV UR30, 0x0 ;  /* 0x00000000001e7882 */ /* 0x000fe20000000000 */
[----:B------:R-:W-:Y:S01]  /*1f60*/  UMOV UR31, 0x10000000 ;  /* 0x10000000001f7882 */ /* 0x000fe20000000000 */
[----:B------:R-:W-:Y:S01]  /*1f70*/  UMOV UR19, UR35 ;  /* 0x0000002300137c82 */ /* 0x000fe20008000000 */
[----:B------:R-:W-:Y:S01]  /*1f80*/  UMOV UR20, UR36 ;  /* 0x0000002400147c82 */ /* 0x000fe20008000000 */
[----:B------:R-:W-:Y:S01]  /*1f90*/  UMOV UR12, UR36 ;  /* 0x00000024000c7c82 */ /* 0x000fe20008000000 */
[----:B------:R-:W-:Y:S01]  /*1fa0*/  UMOV UR9, UR17 ;  /* 0x0000001100097c82 */ /* 0x000fe20008000000 */
[----:B------:R-:W-:Y:S01]  /*1fb0*/  UMOV UR10, UR18 ;  /* 0x00000012000a7c82 */ /* 0x000fe20008000000 */
[----:B------:R3:W-:Y:S01]  /*1fc0*/  UTMALDG.3D.MULTICAST [UR16], [UR22], UR7, desc[UR30] ;  /* 0x00001e10160073b4 */ /* 0x0007e20008011807 */
[----:B------:R-:W-:Y:S01]  /*1fd0*/  UIADD3 UR13, UPT, UPT, UR13, 0x1, URZ ;  /* 0x000000010d0d7890 */ /* 0x000fe2000fffe0ff */
[----:B------:R-:W-:-:S03]  /*1fe0*/  UMOV UR4, UR5 ;  /* 0x0000000500047c82 */ /* 0x000fc60008000000 */
[----:B------:R-:W-:Y:S01]  /*1ff0*/  UISETP.NE.AND UP0, UPT, UR13, UR26, UPT ;  /* 0x0000001a0d00728c */ /* 0x000fe2000bf05270 */
[----:B------:R3:W-:Y:S08]  /*2000*/  UTMALDG.3D [UR8], [UR14], desc[UR30] ;  /* 0x00001e080e0075b4 */ /* 0x0007f00008011000 */
[----:B---3--:R-:W-:Y:S05]  /*2010*/  BRA.U UP0, `(.L_x_39) ;  /* 0xfffffffd00487547 */ /* 0x008fea000b83ffff */
.L_x_33:
[C---:B------:R-:W-:Y:S01]  /*2020*/  LEA R3, R11.reuse, UR6, 0x3 ;  /* 0x000000060b037c11 */ /* 0x040fe2000f8e18ff */
[----:B------:R-:W-:Y:S01]  /*2030*/  NOP ;  /* 0x0000000000007918 */ /* 0x000fe20000000000 */
[----:B-1----:R-:W-:Y:S02]  /*2040*/  SHF.L.U32 R0, R10, 0x1f, RZ ;  /* 0x0000001f0a007819 */ /* 0x002fe400000006ff */
[----:B------:R-:W-:Y:S02]  /*2050*/  LEA R4, R11, UR6, 0x4 ;  /* 0x000000060b047c11 */ /* 0x000fe4000f8e20ff */
[----:B--2-4-:R-:W1:Y:S02]  /*2060*/  SYNCS.PHASECHK.TRANS64.TRYWAIT P0, [R3+URZ+0xa0], R0 ;  /* 0x0000a000030075a7 */ /* 0x014e6400080011ff */
[----:B-1----:R-:W-:Y:S05]  /*2070*/  @!P0 BRA `(.L_x_40) ;  /* 0x00000054000c8947 */ /* 0x002fea0003800000 */
.L_x_110:
[----:B------:R-:W2:Y:S01]  /*2080*/  LDS.128 R4, [R4+0x130] ;  /* 0x0001300004047984 */ /* 0x000ea20000000c00 */
[----:B------:R-:W-:Y:S01]  /*2090*/  UISETP.GE.AND UP0, UPT, UR40, 0x1, UPT ;  /* 0x000000012800788c */ /* 0x000fe2000bf06270 */
[----:B------:R-:W-:Y:S01]  /*20a0*/  @!PT LDS RZ, [RZ] ;  /* 0x00000000fffff984 */ /* 0x000fe20000000800 */
[----:B------:R-:W-:Y:S01]  /*20b0*/  @!PT LDS RZ, [RZ] ;  /* 0x00000000fffff984 */ /* 0x000fe20000000800 */
[----:B------:R-:W-:Y:S01]  /*20c0*/  @!PT LDS RZ, [RZ] ;  /* 0x00000000fffff984 */ /* 0x000fe20000000800 */
[----:B------:R-:W-:Y:S01]  /*20d0*/  @!PT LDS RZ, [RZ] ;  /* 0x00000000fffff984 */ /* 0x000fe20000000800 */
[----:B------:R3:W-:Y:S06]  /*20e0*/  MEMBAR.ALL.CTA ;  /* 0x0000000000007992 */ /* 0x0007ec0000008000 */
[----:B---3--:R-:W3:Y:S01]  /*20f0*/  FENCE.VIEW.ASYNC.S ;  /* 0x00000000000073c6 */ /* 0x008ee20000000000 */
[----:B--2---:R-:W-:-:S13]  /*2100*/  LOP3.LUT P0, RZ, R6, 0x1, RZ, 0xc0, !PT ;  /* 0x0000000106ff7812 */ /* 0x004fda000780c0ff */
[----:B---3--:R-:W-:Y:S01]  /*2110*/  VOTEU.ANY UP1, P0 ;  /* 0x0000000000ff7886 */ /* 0x008fe20000020100 */
[----:B------:R-:W-:-:S13]  /*2120*/  PLOP3.LUT P0, PT, PT, PT, UP1, 0x80, 0x8 ;  /* 0x000000000008781c */ /* 0x000fda0003f0f018 */
[----:B-1----:R-:W-:Y:S02]  /*2130*/  @P0 LOP3.LUT R0, R5, 0xffff, RZ, 0xc0, !PT ;  /* 0x0000ffff05000812 */ /* 0x002fe400078ec0ff */
[----:B------:R-:W-:Y:S02]  /*2140*/  @P0 MOV R2, R4 ;  /* 0x0000000400020202 */ /* 0x000fe40000000f00 */
[----:B------:R-:W-:Y:S01]  /*2150*/  @P0 R2UR UR7, R0 ;  /* 0x00000000000702ca */ /* 0x000fe200000e0000 */
[----:B------:R-:W-:Y:S01]  /*2160*/  VIADD R0, R3, 0xb0 ;  /* 0x000000b003007836 */ /* 0x000fe20000000000 */
[----:B------:R-:W-:Y:S02]  /*2170*/  @P0 SHF.R.U32.HI R4, RZ, 0x10, R5 ;  /* 0x00000010ff040819 */ /* 0x000fe40000011605 */
[----:B------:R-:W-:Y:S02]  /*2180*/  @P0 R2UR UR8, R2 ;  /* 0x00000000020802ca */ /* 0x000fe400000e0000 */
[----:B------:R-:W-:-:S02]  /*2190*/  PRMT R0, RZ, 0x654, R0 ;  /* 0x00000654ff007816 */ /* 0x000fc40000000000 */
[----:B------:R-:W-:Y:S02]  /*21a0*/  @P0 R2UR UR4, R4 ;  /* 0x00000000040402ca */ /* 0x000fe400000e0000 */
[----:B------:R1:W-:Y:S03]  /*21b0*/  SYNCS.ARRIVE.TRANS64.RED.A1T0 RZ, [R0+URZ], RZ ;  /* 0x000000ff00ff79a7 */ /* 0x0003e600081004ff */
[----:B------:R-:W-:-:S04]  /*21c0*/  @UP1 UMOV UR27, UR7 ;  /* 0x00000007001b1c82 */ /* 0x000fc80008000000 */
[----:B------:R-:W-:-:S04]  /*21d0*/  @UP1 UMOV UR37, UR8 ;  /* 0x0000000800251c82 */ /* 0x000fc80008000000 */
[----:B------:R-:W-:Y:S01]  /*21e0*/  @UP1 UMOV UR36, UR4 ;  /* 0x0000000400241c82 */ /* 0x000fe20008000000 */
[----:B------:R-:W-:Y:S05]  /*21f0*/  BRA.U !UP0, `(.L_x_41) ;  /* 0x0000000108d47547 */ /* 0x000fea000b800000 */
[----:B------:R-:W2:Y:S01]  /*2200*/  LDCU.128 UR12, c[0x0][0xb10] ;  /* 0x00016200ff0c77ac */ /* 0x000ea20008000c00 */
[----:B------:R-:W3:Y:S01]  /*2210*/  LDCU UR26, c[0x0][0xb20] ;  /* 0x00016400ff1a77ac */ /* 0x000ee20008000800 */
[----:B------:R-:W4:Y:S01]  /*2220*/  LDCU UR20, c[0x0][0xb0c] ;  /* 0x00016180ff1477ac */ /* 0x000f220008000800 */
[----:B------:R-:W1:Y:S01]  /*2230*/  LDCU.64 UR10, c[0x0][0xb28] ;  /* 0x00016500ff0a77ac */ /* 0x000e620008000a00 */
[----:B------:R-:W-:Y:S02]  /*2240*/  UISETP.NE.AND UP3, UPT, UR40, 0x1, UPT ;  /* 0x000000012800788c */ /* 0x000fe4000bf65270 */
[----:B--2---:R-:W-:Y:S02]  /*2250*/  UIMAD.WIDE.U32 UR16, UR38, UR15, URZ ;  /* 0x0000000f261072a5 */ /* 0x004fe4000f8e00ff */
[----:B------:R-:W-:Y:S02]  /*2260*/  UIMAD.WIDE.U32 UR8, UR39, UR12, URZ ;  /* 0x0000000c270872a5 */ /* 0x000fe4000f8e00ff */
[----:B------:R-:W-:-:S02]  /*2270*/  UISETP.NE.AND UP0, UPT, UR14, 0x1, UPT ;  /* 0x000000010e00788c */ /* 0x000fc4000bf05270 */
[----:B------:R-:W-:Y:S01]  /*2280*/  UIMAD.WIDE.U32 UR22, UR27, UR15, URZ ;  /* 0x0000000f1b1672a5 */ /* 0x000fe2000f8e00ff */
[----:B------:R-:W-:Y:S02]  /*2290*/  UMOV UR16, UR17 ;  /* 0x0000001100107c82 */ /* 0x000fe40008000000 */
[----:B------:R-:W-:Y:S01]  /*22a0*/  UMOV UR8, UR9 ;  /* 0x0000000900087c82 */ /* 0x000fe20008000000 */
[----:B---3--:R-:W-:Y:S02]  /*22b0*/  USHF.R.U32.HI UR16, URZ, UR26, UR16 ;  /* 0x0000001aff107299 */ /* 0x008fe40008011610 */
[----:B----4-:R-:W-:Y:S02]  /*22c0*/  UISETP.NE.AND UP2, UPT, UR20, 0x1, UPT ;  /* 0x000000011400788c */ /* 0x010fe4000bf45270 */
[----:B------:R-:W-:Y:S02]  /*22d0*/  USHF.R.U32.HI UR8, URZ, UR13, UR8 ;  /* 0x0000000dff087299 */ /* 0x000fe40008011608 */
[----:B------:R-:W-:-:S02]  /*22e0*/  USEL UR7, UR38, UR16, !UP0 ;  /* 0x0000001026077287 */ /* 0x000fc4000c000000 */
[----:B------:R-:W-:Y:S02]  /*22f0*/  USEL UR8, UR39, UR8, !UP2 ;  /* 0x0000000827087287 */ /* 0x000fe4000d000000 */
[----:B-1----:R-:W-:Y:S01]  /*2300*/  UIMAD.WIDE.U32 UR16, UR7, UR10, URZ ;  /* 0x0000000a071072a5 */ /* 0x002fe2000f8e00ff */
[----:B------:R-:W-:Y:S01]  /*2310*/  UMOV UR4, UR23 ;  /* 0x0000001700047c82 */ /* 0x000fe20008000000 */
[----:B------:R-:W-:Y:S02]  /*2320*/  UIMAD.WIDE.U32 UR18, UR37, UR12, URZ ;  /* 0x0000000c251272a5 */ /* 0x000fe4000f8e00ff */
[----:B------:R-:W-:-:S03]  /*2330*/  UIMAD.WIDE.U32 UR22, UR8, UR10, URZ ;  /* 0x0000000a081672a5 */ /* 0x000fc6000f8e00ff */
[----:B------:R-:W-:Y:S01]  /*2340*/  UMOV UR16, UR17 ;  /* 0x0000001100107c82 */ /* 0x000fe20008000000 */
[----:B------:R-:W-:Y:S02]  /*2350*/  USHF.R.U32.HI UR4, URZ, UR26, UR4 ;  /* 0x0000001aff047299 */ /* 0x000fe40008011604 */
[----:B------:R-:W-:Y:S01]  /*2360*/  @UP3 USHF.R.U32.HI UR7, URZ, UR11, UR16 ;  /* 0x0000000bff073299 */ /* 0x000fe20008011610 */
[----:B------:R-:W-:Y:S01]  /*2370*/  UMOV UR18, UR19 ;  /* 0x0000001300127c82 */ /* 0x000fe20008000000 */
[----:B------:R-:W-:Y:S01]  /*2380*/  UMOV UR22, UR23 ;  /* 0x0000001700167c82 */ /* 0x000fe20008000000 */
[----:B------:R-:W-:Y:S02]  /*2390*/  USHF.R.U32.HI UR13, URZ, UR13, UR18 ;  /* 0x0000000dff0d7299 */ /* 0x000fe40008011612 */
[----:B------:R-:W-:Y:S02]  /*23a0*/  USEL UR4, UR27, UR4, !UP0 ;  /* 0x000000041b047287 */ /* 0x000fe4000c000000 */
[----:B------:R-:W-:-:S02]  /*23b0*/  @UP3 USHF.R.U32.HI UR8, URZ, UR11, UR22 ;  /* 0x0000000bff083299 */ /* 0x000fc40008011616 */
[----:B------:R-:W-:Y:S02]  /*23c0*/  UIMAD UR9, UR40, UR7, URZ ;  /* 0x00000007280972a4 */ /* 0x000fe4000f8e02ff */
[----:B------:R-:W-:Y:S02]  /*23d0*/  USEL UR7, UR37, UR13, !UP2 ;  /* 0x0000000d25077287 */ /* 0x000fe4000d000000 */
[----:B------:R-:W-:Y:S02]  /*23e0*/  UIMAD UR12, UR40, UR8, URZ ;  /* 0x00000008280c72a4 */ /* 0x000fe4000f8e02ff */
[----:B------:R-:W-:Y:S02]  /*23f0*/  UISETP.GE.AND UP0, UPT, UR4, UR9, UPT ;  /* 0x000000090400728c */ /* 0x000fe4000bf06270 */
[----:B------:R-:W-:Y:S02]  /*2400*/  UIMAD.WIDE.U32 UR16, UR4, UR10, URZ ;  /* 0x0000000a041072a5 */ /* 0x000fe4000f8e00ff */
[----:B------:R-:W-:-:S02]  /*2410*/  UISETP.GE.OR UP0, UPT, UR7, UR12, UP0 ;  /* 0x0000000c0700728c */ /* 0x000fc40008706670 */
        /* <DEDUP_REMOVED lines=19> */
.L_x_41:
[----:B------:R-:W2:Y:S02]  /*2550*/  LDCU UR4, c[0x0][0xb30] ;  /* 0x00016600ff0477ac */ /* 0x000ea40008000800 */
[----:B--2---:R-:W-:-:S09]  /*2560*/  UISETP.NE.AND UP0, UPT, UR4, 0x1, UPT ;  /* 0x000000010400788c */ /* 0x004fd2000bf05270 */
[----:B------:R-:W-:Y:S05]  /*2570*/  BRA.U UP0, `(.L_x_42) ;  /* 0x0000000100447547 */ /* 0x000fea000b800000 */
[----:B------:R-:W2:Y:S01]  /*2580*/  LDCU.128 UR12, c[0x0][0xb10] ;  /* 0x00016200ff0c77ac */ /* 0x000ea20008000c00 */
[----:B------:R-:W3:Y:S01]  /*2590*/  LDCU UR16, c[0x0][0xb0c] ;  /* 0x00016180ff1077ac */ /* 0x000ee20008000800 */
[----:B------:R-:W4:Y:S01]  /*25a0*/  LDCU UR17, c[0x0][0xb20] ;  /* 0x00016400ff1177ac */ /* 0x000f220008000800 */
[----:B--2---:R-:W-:Y:S02]  /*25b0*/  UIMAD.WIDE.U32 UR10, UR37, UR12, URZ ;  /* 0x0000000c250a72a5 */ /* 0x004fe4000f8e00ff */
[----:B------:R-:W-:Y:S02]  /*25c0*/  UIMAD.WIDE.U32 UR8, UR27, UR15, URZ ;  /* 0x0000000f1b0872a5 */ /* 0x000fe4000f8e00ff */
[----:B---3--:R-:W-:Y:S02]  /*25d0*/  UISETP.NE.AND UP2, UPT, UR16, 0x1, UPT ;  /* 0x000000011000788c */ /* 0x008fe4000bf45270 */
[----:B------:R-:W-:Y:S01]  /*25e0*/  UISETP.NE.AND UP0, UPT, UR14, 0x1, UPT ;  /* 0x000000010e00788c */ /* 0x000fe2000bf05270 */
[----:B------:R-:W-:-:S02]  /*25f0*/  UMOV UR7, UR11 ;  /* 0x0000000b00077c82 */ /* 0x000fc40008000000 */
[----:B------:R-:W-:Y:S01]  /*2600*/  UMOV UR4, UR9 ;  /* 0x0000000900047c82 */ /* 0x000fe20008000000 */
[----:B------:R-:W-:Y:S02]  /*2610*/  USHF.R.U32.HI UR7, URZ, UR13, UR7 ;  /* 0x0000000dff077299 */ /* 0x000fe40008011607 */
[----:B----4-:R-:W-:Y:S02]  /*2620*/  USHF.R.U32.HI UR4, URZ, UR17, UR4 ;  /* 0x00000011ff047299 */ /* 0x010fe40008011604 */
[----:B------:R-:W-:Y:S02]  /*2630*/  USEL UR7, UR37, UR7, !UP2 ;  /* 0x0000000725077287 */ /* 0x000fe4000d000000 */
[----:B------:R-:W-:-:S04]  /*2640*/  USEL UR4, UR27, UR4, !UP0 ;  /* 0x000000041b047287 */ /* 0x000fc8000c000000 */
[----:B------:R-:W-:Y:S02]  /*2650*/  UIADD3 UR8, UPT, UPT, UR7, -UR4, URZ ;  /* 0x8000000407087290 */ /* 0x000fe4000fffe0ff */
[----:B------:R-:W-:Y:S02]  /*2660*/  UIADD3 UR4, UPT, UPT, -UR7, UR4, URZ ;  /* 0x0000000407047290 */ /* 0x000fe4000fffe1ff */
[----:B------:R-:W-:Y:S02]  /*2670*/  UIMAD UR27, UR8, UR14, UR27 ;  /* 0x0000000e081b72a4 */ /* 0x000fe4000f8e021b */
[----:B------:R-:W-:-:S12]  /*2680*/  UIMAD UR37, UR4, UR16, UR37 ;  /* 0x00000010042572a4 */ /* 0x000fd8000f8e0225 */
.L_x_42:
[----:B------:R-:W-:Y:S01]  /*2690*/  VIADD R11, R11, 0x1 ;  /* 0x000000010b0b7836 */ /* 0x000fe20000000000 */
[----:B------:R-:W-:Y:S01]  /*26a0*/  PLOP3.LUT P1, PT, PT, PT, PT, 0x80, 0x8 ;  /* 0x000000000008781c */ /* 0x000fe20003f2f070 */
[----:B------:R-:W-:Y:S02]  /*26b0*/  UIADD3 UR46, UPT, UPT, UR37, UR60, URZ ;  /* 0x0000003c252e7290 */ /* 0x000fe4000fffe0ff */
[----:B------:R-:W-:Y:S01]  /*26c0*/  UIADD3 UR45, UPT, UPT, UR27, UR57, URZ ;  /* 0x000000391b2d7290 */ /* 0x000fe2000fffe0ff */
[----:B------:R-:W-:-:S04]  /*26d0*/  ISETP.NE.AND P0, PT, R11, 0x2, PT ;  /* 0x000000020b00780c */ /* 0x000fc80003f05270 */
[----:B-1----:R-:W-:Y:S02]  /*26e0*/  SEL R0, RZ, 0x1, P0 ;  /* 0x00000001ff007807 */ /* 0x002fe40000000000 */
[----:B------:R-:W-:Y:S02]  /*26f0*/  SEL R11, R11, RZ, P0 ;  /* 0x000000ff0b0b7207 */ /* 0x000fe40000000000 */
[----:B------:R-:W-:Y:S01]  /*2700*/  LOP3.LUT R10, R10, R0, RZ, 0x3c, !PT ;  /* 0x000000000a0a7212 */ /* 0x000fe200078e3cff */
[----:B------:R-:W-:Y:S06]  /*2710*/  BRA.U UP1, `(.L_x_43) ;  /* 0xfffffff101447547 */ /* 0x000fec000b83ffff */
[----:B------:R-:W-:Y:S01]  /*2720*/  UIADD3 UR7, UPT, UPT, UR6, 0x40, URZ ;  /* 0x0000004006077890 */ /* 0x000fe2000fffe0ff */
[----:B------:R-:W-:-:S03]  /*2730*/  SHF.L.U32 R2, R12, 0x1f, RZ ;  /* 0x0000001f0c027819 */ /* 0x000fc600000006ff */
[----:B------:R-:W-:-:S09]  /*2740*/  ULEA UR4, UR5, UR7, 0x3 ;  /* 0x0000000705047291 */ /* 0x000fd2000f8e18ff */
[----:B------:R-:W1:Y:S02]  /*2750*/  SYNCS.PHASECHK.TRANS64.TRYWAIT P0, [UR4], R2 ;  /* 0x00000002ff0075a7 */ /* 0x000e640008001104 */
[----:B-1----:R-:W-:Y:S05]  /*2760*/  @!P0 BRA `(.L_x_44) ;  /* 0x0000004c00648947 */ /* 0x002fea0003800000 */
.L_x_112:
[----:B------:R-:W-:-:S04]  /*2770*/  UIADD3 UR4, UPT, UPT, UR5, 0x1, URZ ;  /* 0x0000000105047890 */ /* 0x000fc8000fffe0ff */
[----:B------:R-:W-:-:S04]  /*2780*/  UISETP.NE.AND UP0, UPT, UR4, 0x8, UPT ;  /* 0x000000080400788c */ /* 0x000fc8000bf05270 */
[----:B------:R-:W-:Y:S02]  /*2790*/  USEL UR6, URZ, 0x1, UP0 ;  /* 0x00000001ff067887 */ /* 0x000fe40008000000 */
[----:B------:R-:W-:-:S04]  /*27a0*/  USEL UR4, UR4, URZ, UP0 ;  /* 0x000000ff04047287 */ /* 0x000fc80008000000 */
[----:B------:R-:W-:Y:S01]  /*27b0*/  ULEA UR5, UR4, UR7, 0x3 ;  /* 0x0000000704057291 */ /* 0x000fe2000f8e18ff */
[----:B-1----:R-:W-:-:S04]  /*27c0*/  LOP3.LUT R2, R12, UR6, RZ, 0x3c, !PT ;  /* 0x000000060c027c12 */ /* 0x002fc8000f8e3cff */
[----:B------:R-:W-:-:S04]  /*27d0*/  SHF.L.U32 R3, R2, 0x1f, RZ ;  /* 0x0000001f02037819 */ /* 0x000fc800000006ff */
[----:B------:R-:W1:Y:S02]  /*27e0*/  SYNCS.PHASECHK.TRANS64.TRYWAIT P0, [UR5], R3 ;  /* 0x00000003ff0075a7 */ /* 0x000e640008001105 */
[----:B-1----:R-:W-:Y:S05]  /*27f0*/  @!P0 BRA `(.L_x_45) ;  /* 0x0000004c00588947 */ /* 0x002fea0003800000 */
.L_x_114:
[----:B------:R-:W-:-:S04]  /*2800*/  UIADD3 UR4, UPT, UPT, UR4, 0x1, URZ ;  /* 0x0000000104047890 */ /* 0x000fc8000fffe0ff */
[----:B------:R-:W-:-:S04]  /*2810*/  UISETP.NE.AND UP0, UPT, UR4, 0x8, UPT ;  /* 0x000000080400788c */ /* 0x000fc8000bf05270 */
[----:B------:R-:W-:Y:S02]  /*2820*/  USEL UR6, URZ, 0x1, UP0 ;  /* 0x00000001ff067887 */ /* 0x000fe40008000000 */
[----:B------:R-:W-:-:S04]  /*2830*/  USEL UR4, UR4, URZ, UP0 ;  /* 0x000000ff04047287 */ /* 0x000fc80008000000 */
[----:B------:R-:W-:Y:S01]  /*2840*/  ULEA UR5, UR4, UR7, 0x3 ;  /* 0x0000000704057291 */ /* 0x000fe2000f8e18ff */
[----:B------:R-:W-:-:S04]  /*2850*/  LOP3.LUT R2, R2, UR6, RZ, 0x3c, !PT ;  /* 0x0000000602027c12 */ /* 0x000fc8000f8e3cff */
[----:B-1----:R-:W-:-:S04]  /*2860*/  SHF.L.U32 R3, R2, 0x1f, RZ ;  /* 0x0000001f02037819 */ /* 0x002fc800000006ff */
[----:B------:R-:W1:Y:S02]  /*2870*/  SYNCS.PHASECHK.TRANS64.TRYWAIT P0, [UR5], R3 ;  /* 0x00000003ff0075a7 */ /* 0x000e640008001105 */
[----:B-1----:R-:W-:Y:S05]  /*2880*/  @!P0 BRA `(.L_x_46) ;  /* 0x0000004c004c8947 */ /* 0x002fea0003800000 */
.L_x_116:
        /* <DEDUP_REMOVED lines=9> */
.L_x_118:
        /* <DEDUP_REMOVED lines=9> */
.L_x_120:
        /* <DEDUP_REMOVED lines=9> */
.L_x_122:
        /* <DEDUP_REMOVED lines=9> */
.L_x_124:
[----:B------:R-:W-:-:S04]  /*2ad0*/  UIADD3 UR4, UPT, UPT, UR4, 0x1, URZ ;  /* 0x0000000104047890 */ /* 0x000fc8000fffe0ff */
[----:B------:R-:W-:-:S04]  /*2ae0*/  UISETP.NE.AND UP0, UPT, UR4, 0x8, UPT ;  /* 0x000000080400788c */ /* 0x000fc8000bf05270 */
[----:B------:R-:W-:Y:S02]  /*2af0*/  USEL UR5, URZ, 0x1, UP0 ;  /* 0x00000001ff057887 */ /* 0x000fe40008000000 */
[----:B------:R-:W-:-:S04]  /*2b00*/  USEL UR4, UR4, URZ, UP0 ;  /* 0x000000ff04047287 */ /* 0x000fc80008000000 */
[----:B------:R-:W-:Y:S01]  /*2b10*/  ULEA UR4, UR4, UR7, 0x3 ;  /* 0x0000000704047291 */ /* 0x000fe2000f8e18ff */
[----:B------:R-:W-:-:S04]  /*2b20*/  LOP3.LUT R2, R2, UR5, RZ, 0x3c, !PT ;  /* 0x0000000502027c12 */ /* 0x000fc8000f8e3cff */
[----:B------:R-:W-:Y:S01]  /*2b30*/  SHF.L.U32 R2, R2, 0x1f, RZ ;  /* 0x0000001f02027819 */ /* 0x000fe200000006ff */
[----:B-1----:R-:W-:-:S07]  /*2b40*/  IMAD.U32 R0, RZ, RZ, UR4 ;  /* 0x00000004ff007e24 */ /* 0x002fce000f8e00ff */
.L_x_51:
[----:B-1----:R1:W2:Y:S02]  /*2b50*/  SYNCS.PHASECHK.TRANS64.TRYWAIT P0, [R0+URZ], R2 ;  /* 0x00000002000075a7 */ /* 0x0022a400080011ff */
[----:B--2---:R-:W-:Y:S05]  /*2b60*/  @!P0 NANOSLEEP.SYNCS 0x989680 ;  /* 0x009896800000895d */ /* 0x004fea0003900000 */
[----:B------:R-:W2:Y:S02]  /*2b70*/  @!P0 SYNCS.PHASECHK.TRANS64 P0, [R0+URZ], R2 ;  /* 0x00000002000085a7 */ /* 0x000ea400080010ff */
[----:B--2---:R-:W-:Y:S05]  /*2b80*/  @P0 EXIT ;  /* 0x000000000000094d */ /* 0x004fea0003800000 */
[----:B------:R-:W-:Y:S05]  /*2b90*/  BRA `(.L_x_51) ;  /* 0xfffffffc00ec7947 */ /* 0x000fea000383ffff */
.L_x_23:
[----:B------:R-:W-:-:S04]  /*2ba0*/  UISETP.NE.AND UP0, UPT, UR48, URZ, UPT ;  /* 0x000000ff3000728c */ /* 0x000fc8000bf05270 */
[----:B------:R-:W-:-:S09]  /*2bb0*/  UISETP.NE.OR UP0, UPT, UR22, 0x1, UP0 ;  /* 0x000000011600788c */ /* 0x000fd20008705670 */
[----:B------:R-:W-:Y:S05]  /*2bc0*/  BRA.U UP0, `(.L_x_52) ;  /* 0x0000000500487547 */ /* 0x000fea000b800000 */
[----:B------:R-:W-:Y:S01]  /*2bd0*/  ISETP.GE.U32.AND P2, PT, R0, 0x2, PT ;  /* 0x000000020000780c */ /* 0x000fe20003f46070 */
[----:B------:R-:W-:Y:S01]  /*2be0*/  IMAD.MOV.U32 R12, RZ, RZ, 0x1 ;  /* 0x00000001ff0c7424 */ /* 0x000fe200078e00ff */
[----:B------:R-:W-:Y:S02]  /*2bf0*/  CS2R R10, SRZ ;  /* 0x00000000000a7805 */ /* 0x000fe4000001ff00 */
[----:B------:R-:W-:Y:S01]  /*2c00*/  CS2R R8, SRZ ;  /* 0x0000000000087805 */ /* 0x000fe2000001ff00 */
[----:B------:R-:W-:Y:S01]  /*2c10*/  UMOV UR6, 0x400 ;  /* 0x0000040000067882 */ /* 0x000fe20000000000 */
[----:B------:R-:W-:Y:S01]  /*2c20*/  UMOV UR5, URZ ;  /* 0x000000ff00057c82 */ /* 0x000fe20008000000 */
[----:B------:R-:W-:-:S12]  /*2c30*/  ULEA UR6, UR48, UR6, 0x18 ;  /* 0x0000000630067291 */ /* 0x000fd8000f8ec0ff */
.L_x_56:
[----:B------:R-:W-:Y:S02]  /*2c40*/  LEA R2, R8, UR6, 0x3 ;  /* 0x0000000608027c11 */ /* 0x000fe4000f8e18ff */
[----:B------:R-:W-:-:S03]  /*2c50*/  SHF.L.U32 R4, R9, 0x1f, RZ ;  /* 0x0000001f09047819 */ /* 0x000fc600000006ff */
[----:B------:R-:W-:Y:S01]  /*2c60*/  VIADD R5, R2, 0x110 ;  /* 0x0000011002057836 */ /* 0x000fe20000000000 */
[----:B------:R-:W1:Y:S02]  /*2c70*/  SYNCS.PHASECHK.TRANS64.TRYWAIT P0, [R2+URZ+0x100], R4 ;  /* 0x00010004020075a7 */ /* 0x000e6400080011ff */
[----:B-1----:R-:W-:Y:S05]  /*2c80*/  @!P0 BRA `(.L_x_53) ;  /* 0x0000004800c48947 */ /* 0x002fea0003800000 */
.L_x_125:
[----:B------:R-:W-:Y:S01]  /*2c90*/  ULEA UR4, UR5, UR6, 0x3 ;  /* 0x0000000605047291 */ /* 0x000fe2000f8e18ff */
[----:B-1----:R-:W-:Y:S01]  /*2ca0*/  PRMT R2, RZ, 0x654, R5 ;  /* 0x00000654ff027816 */ /* 0x002fe20000000005 */
[----:B------:R-:W-:Y:S01]  /*2cb0*/  @!P2 IMAD.MOV.U32 R4, RZ, RZ, 0x10 ;  /* 0x00000010ff04a424 */ /* 0x000fe200078e00ff */
[----:B------:R-:W-:Y:S01]  /*2cc0*/  SHF.L.U32 R5, R12, 0x1f, RZ ;  /* 0x0000001f0c057819 */ /* 0x000fe200000006ff */
[----:B------:R-:W-:Y:S01]  /*2cd0*/  UIADD3 UR7, UPT, UPT, UR4, 0xa0, URZ ;  /* 0x000000a004077890 */ /* 0x000fe2000fffe0ff */
[----:B------:R1:W-:Y:S05]  /*2ce0*/  SYNCS.ARRIVE.TRANS64.RED.A1T0 RZ, [R2+URZ], RZ ;  /* 0x000000ff02ff79a7 */ /* 0x0003ea00081004ff */
[----:B------:R-:W-:Y:S01]  /*2cf0*/  IMAD.U32 R6, RZ, RZ, UR7 ;  /* 0x00000007ff067e24 */ /* 0x000fe2000f8e00ff */
[----:B------:R-:W2:Y:S04]  /*2d00*/  SYNCS.PHASECHK.TRANS64.TRYWAIT P0, [UR4+0xb0], R5 ;  /* 0x0000b005ff0075a7 */ /* 0x000ea80008001104 */
[----:B------:R-:W-:Y:S01]  /*2d10*/  PRMT R6, R0, 0x654, R6 ;  /* 0x0000065400067816 */ /* 0x000fe20000000006 */
[----:B-12---:R-:W-:Y:S06]  /*2d20*/  @!P0 BRA `(.L_x_54) ;  /* 0x0000004800b08947 */ /* 0x006fec0003800000 */
.L_x_127:
[----:B------:R-:W-:Y:S01]  /*2d30*/  ULEA UR8, UR5, UR6, 0x4 ;  /* 0x0000000605087291 */ /* 0x000fe2000f8e20ff */
[----:B------:R-:W-:Y:S01]  /*2d40*/  SEL R3, R6, R3, !P2 ;  /* 0x0000000306037207 */ /* 0x000fe20005000000 */
[----:B------:R-:W-:Y:S01]  /*2d50*/  UIADD3 UR9, UPT, UPT, UR4, 0xa0, URZ ;  /* 0x000000a004097890 */ /* 0x000fe2000fffe0ff */
[----:B-1----:R-:W-:Y:S01]  /*2d60*/  LEA R2, R11, UR6, 0x3 ;  /* 0x000000060b027c11 */ /* 0x002fe2000f8e18ff */
[----:B------:R-:W-:Y:S01]  /*2d70*/  UIADD3 UR8, UPT, UPT, UR8, 0x130, URZ ;  /* 0x0000013008087890 */ /* 0x000fe2000fffe0ff */
[----:B------:R1:W-:Y:S01]  /*2d80*/  @!P2 SYNCS.ARRIVE.TRANS64.RED RZ, [R3+URZ], R4 ;  /* 0x0000000403ffa9a7 */ /* 0x0003e200080004ff */
[----:B------:R-:W-:Y:S01]  /*2d90*/  UIADD3 UR4, UPT, UPT, UR5, 0x1, URZ ;  /* 0x0000000105047890 */ /* 0x000fe2000fffe0ff */
[----:B------:R-:W-:-:S03]  /*2da0*/  VIADD R8, R8, 0x1 ;  /* 0x0000000108087836 */ /* 0x000fc60000000000 */
[----:B------:R-:W-:Y:S02]  /*2db0*/  UISETP.NE.AND UP0, UPT, UR4, 0x2, UPT ;  /* 0x000000020400788c */ /* 0x000fe4000bf05270 */
[----:B------:R-:W-:Y:S01]  /*2dc0*/  ISETP.NE.AND P0, PT, R8, 0x2, PT ;  /* 0x000000020800780c */ /* 0x000fe20003f05270 */
[----:B------:R-:W-:Y:S06]  /*2dd0*/  UGETNEXTWORKID.BROADCAST [UR8], [UR9] ;  /* 0x00000000080073ca */ /* 0x000fec0008000100 */
[----:B------:R-:W-:Y:S02]  /*2de0*/  USEL UR7, URZ, 0x1, UP0 ;  /* 0x00000001ff077887 */ /* 0x000fe40008000000 */
[----:B------:R-:W-:-:S04]  /*2df0*/  USEL UR5, UR4, URZ, UP0 ;  /* 0x000000ff04057287 */ /* 0x000fc80008000000 */
[----:B------:R-:W-:Y:S02]  /*2e00*/  LOP3.LUT R12, R12, UR7, RZ, 0x3c, !PT ;  /* 0x000000070c0c7c12 */ /* 0x000fe4000f8e3cff */
[----:B-1----:R-:W-:-:S04]  /*2e10*/  SHF.L.U32 R4, R10, 0x1f, RZ ;  /* 0x0000001f0a047819 */ /* 0x002fc800000006ff */
[----:B------:R-:W1:Y:S02]  /*2e20*/  SYNCS.PHASECHK.TRANS64.TRYWAIT P1, [R2+URZ+0xa0], R4 ;  /* 0x0000a004020075a7 */ /* 0x000e6400080211ff */
[----:B-1----:R-:W-:Y:S05]  /*2e30*/  @!P1 BRA `(.L_x_55) ;  /* 0x0000004800849947 */ /* 0x002fea0003800000 */
.L_x_128:
[C---:B-1----:R-:W-:Y:S01]  /*2e40*/  LEA R4, R11.reuse, UR6, 0x4 ;  /* 0x000000060b047c11 */ /* 0x042fe2000f8e20ff */
[----:B------:R-:W-:Y:S01]  /*2e50*/  VIADD R2, R2, 0xb0 ;  /* 0x000000b002027836 */ /* 0x000fe20000000000 */
[----:B------:R-:W-:Y:S01]  /*2e60*/  SEL R8, R8, RZ, P0 ;  /* 0x000000ff08087207 */ /* 0x000fe20000000000 */
[----:B------:R-:W-:-:S03]  /*2e70*/  VIADD R11, R11, 0x1 ;  /* 0x000000010b0b7836 */ /* 0x000fc60000000000 */
[----:B------:R-:W1:Y:S01]  /*2e80*/  LDS.128 R4, [R4+0x130] ;  /* 0x0001300004047984 */ /* 0x000e620000000c00 */
[----:B------:R-:W-:Y:S02]  /*2e90*/  PRMT R2, RZ, 0x654, R2 ;  /* 0x00000654ff027816 */ /* 0x000fe40000000002 */
[C---:B------:R-:W-:Y:S01]  /*2ea0*/  ISETP.NE.AND P1, PT, R11.reuse, 0x2, PT ;  /* 0x000000020b00780c */ /* 0x040fe20003f25270 */
[----:B------:R-:W-:Y:S01]  /*2eb0*/  @!PT LDS RZ, [RZ] ;  /* 0x00000000fffff984 */ /* 0x000fe20000000800 */
[----:B------:R-:W-:Y:S01]  /*2ec0*/  @!PT LDS RZ, [RZ] ;  /* 0x00000000fffff984 */ /* 0x000fe20000000800 */
[----:B------:R-:W-:Y:S01]  /*2ed0*/  @!PT LDS RZ, [RZ] ;  /* 0x00000000fffff984 */ /* 0x000fe20000000800 */
[----:B------:R-:W-:Y:S01]  /*2ee0*/  @!PT LDS RZ, [RZ] ;  /* 0x00000000fffff984 */ /* 0x000fe20000000800 */
[----:B------:R2:W-:Y:S06]  /*2ef0*/  MEMBAR.ALL.CTA ;  /* 0x0000000000007992 */ /* 0x0005ec0000008000 */
[----:B--2---:R-:W2:Y:S01]  /*2f00*/  FENCE.VIEW.ASYNC.S ;  /* 0x00000000000073c6 */ /* 0x004ea20000000000 */
[----:B------:R-:W-:Y:S01]  /*2f10*/  SEL R11, R11, RZ, P1 ;  /* 0x000000ff0b0b7207 */ /* 0x000fe20000800000 */
[----:B--2---:R2:W-:Y:S01]  /*2f20*/  SYNCS.ARRIVE.TRANS64.RED.A1T0 RZ, [R2+URZ], RZ ;  /* 0x000000ff02ff79a7 */ /* 0x0045e200081004ff */
[----:B-1----:R-:W-:-:S02]  /*2f30*/  LOP3.LUT P3, RZ, R6, 0x1, RZ, 0xc0, !PT ;  /* 0x0000000106ff7812 */ /* 0x002fc4000786c0ff */
[----:B------:R-:W-:-:S04]  /*2f40*/  SEL R4, RZ, 0x1, P1 ;  /* 0x00000001ff047807 */ /* 0x000fc80000800000 */
[----:B------:R-:W-:Y:S02]  /*2f50*/  LOP3.LUT R10, R10, R4, RZ, 0x3c, !PT ;  /* 0x000000040a0a7212 */ /* 0x000fe400078e3cff */
[----:B--2---:R-:W-:-:S04]  /*2f60*/  SEL R2, RZ, 0x1, P0 ;  /* 0x00000001ff027807 */ /* 0x004fc80000000000 */
[----:B------:R-:W-:Y:S01]  /*2f70*/  LOP3.LUT R9, R9, R2, RZ, 0x3c, !PT ;  /* 0x0000000209097212 */ /* 0x000fe200078e3cff */
[----:B------:R-:W-:Y:S06]  /*2f80*/  @P3 BRA `(.L_x_56) ;  /* 0xfffffffc002c3947 */ /* 0x000fec000383ffff */
[----:B------:R-:W-:Y:S01]  /*2f90*/  ULEA UR4, UR5, UR6, 0x3 ;  /* 0x0000000605047291 */ /* 0x000fe2000f8e18ff */
[----:B------:R-:W-:-:S08]  /*2fa0*/  SHF.L.U32 R2, R12, 0x1f, RZ ;  /* 0x0000001f0c027819 */ /* 0x000fd000000006ff */
[----:B------:R-:W1:Y:S02]  /*2fb0*/  SYNCS.PHASECHK.TRANS64 P0, [UR4+0xb0], R2 ;  /* 0x0000b002ff0075a7 */ /* 0x000e640008001004 */
[----:B-1----:R-:W-:Y:S05]  /*2fc0*/  @P0 BRA `(.L_x_57) ;  /* 0x0000000000080947 */ /* 0x002fea0003800000 */
[----:B------:R-:W1:Y:S02]  /*2fd0*/  SYNCS.PHASECHK.TRANS64.TRYWAIT P0, [UR4+0xb0], R2 ;  /* 0x0000b002ff0075a7 */ /* 0x000e640008001104 */
[----:B-1----:R-:W-:Y:S05]  /*2fe0*/  @!P0 BRA `(.L_x_58) ;  /* 0x00000048002c8947 */ /* 0x002fea0003800000 */
.L_x_57:
[----:B------:R-:W-:-:S04]  /*2ff0*/  UIADD3 UR7, UPT, UPT, UR5, 0x1, URZ ;  /* 0x0000000105077890 */ /* 0x000fc8000fffe0ff */
[----:B------:R-:W-:-:S04]  /*3000*/  UISETP.NE.AND UP0, UPT, UR7, 0x2, UPT ;  /* 0x000000020700788c */ /* 0x000fc8000bf05270 */
[----:B------:R-:W-:Y:S02]  /*3010*/  USEL UR8, URZ, 0x1, UP0 ;  /* 0x00000001ff087887 */ /* 0x000fe40008000000 */
[----:B------:R-:W-:-:S04]  /*3020*/  USEL UR7, UR7, URZ, UP0 ;  /* 0x000000ff07077287 */ /* 0x000fc80008000000 */
[----:B------:R-:W-:Y:S01]  /*3030*/  ULEA UR7, UR7, UR6, 0x3 ;  /* 0x0000000607077291 */ /* 0x000fe2000f8e18ff */
[----:B-1----:R-:W-:-:S04]  /*3040*/  LOP3.LUT R2, R12, UR8, RZ, 0x3c, !PT ;  /* 0x000000080c027c12 */ /* 0x002fc8000f8e3cff */
[----:B------:R-:W-:-:S04]  /*3050*/  SHF.L.U32 R0, R2, 0x1f, RZ ;  /* 0x0000001f02007819 */ /* 0x000fc800000006ff */
[----:B------:R-:W1:Y:S02]  /*3060*/  SYNCS.PHASECHK.TRANS64 P0, [UR7+0xb0], R0 ;  /* 0x0000b000ff0075a7 */ /* 0x000e640008001007 */
[----:B-1----:R-:W-:Y:S05]  /*3070*/  @P0 EXIT ;  /* 0x000000000000094d */ /* 0x002fea0003800000 */
[----:B------:R-:W-:Y:S02]  /*3080*/  SHF.L.U32 R2, R2, 0x1f, RZ ;  /* 0x0000001f02027819 */ /* 0x000fe400000006ff */
[----:B------:R-:W-:-:S07]  /*3090*/  MOV R0, UR7 ;  /* 0x0000000700007c02 */ /* 0x000fce0008000f00 */
.L_x_59:
[----:B-1----:R1:W2:Y:S02]  /*30a0*/  SYNCS.PHASECHK.TRANS64.TRYWAIT P0, [R0+URZ+0xb0], R2 ;  /* 0x0000b002000075a7 */ /* 0x0022a400080011ff */
[----:B--2---:R-:W-:Y:S05]  /*30b0*/  @!P0 NANOSLEEP.SYNCS 0x989680 ;  /* 0x009896800000895d */ /* 0x004fea0003900000 */
[----:B------:R-:W2:Y:S02]  /*30c0*/  @!P0 SYNCS.PHASECHK.TRANS64 P0, [R0+URZ+0xb0], R2 ;  /* 0x0000b002000085a7 */ /* 0x000ea400080010ff */
[----:B--2---:R-:W-:Y:S05]  /*30d0*/  @P0 EXIT ;  /* 0x000000000000094d */ /* 0x004fea0003800000 */
[----:B------:R-:W-:Y:S05]  /*30e0*/  BRA `(.L_x_59) ;  /* 0xfffffffc00ec7947 */ /* 0x000fea000383ffff */
.L_x_52:
[----:B------:R-:W-:Y:S05]  /*30f0*/  BRA.U UP4, `(.L_x_60) ;  /* 0x0000000d04bc7547 */ /* 0x000fea000b800000 */
[----:B------:R-:W-:Y:S01]  /*3100*/  UMOV UR4, 0x40 ;  /* 0x0000004000047882 */ /* 0x000fe20000000000 */
[----:B------:R-:W-:Y:S01]  /*3110*/  NOP ;  /* 0x0000000000007918 */ /* 0x000fe20000000000 */
[----:B------:R-:W-:Y:S01]  /*3120*/  ULEA UR5, UR48, UR4, 0x18 ;  /* 0x0000000430057291 */ /* 0x000fe2000f8ec0ff */
[----:B------:R-:W-:Y:S02]  /*3130*/  UMOV UR6, 0x400 ;  /* 0x0000040000067882 */ /* 0x000fe40000000000 */
[----:B------:R-:W-:-:S06]  /*3140*/  ULEA UR6, UR48, UR6, 0x18 ;  /* 0x0000000630067291 */ /* 0x000fcc000f8ec0ff */
[----:B------:R-:W1:Y:S02]  /*3150*/  LDS.U8 R0, [UR5+0x1c] ;  /* 0x00001c05ff007984 */ /* 0x000e640008000000 */
[----:B-1----:R-:W-:-:S13]  /*3160*/  ISETP.NE.AND P0, PT, R0, RZ, PT ;  /* 0x000000ff0000720c */ /* 0x002fda0003f05270 */
[----:B------:R-:W-:Y:S05]  /*3170*/  @P0 BRA `(.L_x_61) ;  /* 0x0000000000580947 */ /* 0x000fea0003800000 */
[----:B------:R-:W-:-:S13]  /*3180*/  ELECT P0, URZ, PT ;  /* 0x0000000000ff782f */ /* 0x000fda0003800000 */
[----:B------:R-:W-:Y:S05]  /*3190*/  @!P0 BRA `(.L_x_62) ;  /* 0x0000000000608947 */ /* 0x000fea0003800000 */
[----:B------:R-:W-:Y:S01]  /*31a0*/  UMOV UR4, 0x10 ;  /* 0x0000001000047882 */ /* 0x000fe20000000000 */
[----:B------:R-:W-:Y:S01]  /*31b0*/  HFMA2 R0, -RZ, RZ, 0, 5.9604644775390625e-08 ;  /* 0x00000001ff007431 */ /* 0x000fe200000001ff */
[----:B------:R-:W-:-:S03]  /*31c0*/  MOV R3, 0xffff ;  /* 0x0000ffff00037802 */ /* 0x000fc60000000f00 */
[----:B------:R-:W-:Y:S04]  /*31d0*/  DEPBAR.LE SB1, 0x36 ;  /* 0x00009d800000791a */ /* 0x000fe80000000000 */
[----:B------:R-:W1:Y:S02]  /*31e0*/  UTCATOMSWS.FIND_AND_SET.ALIGN UP0, UR4, UR4 ;  /* 0x00000004000475e3 */ /* 0x000e640008000800 */
[----:B-1----:R-:W-:Y:S01]  /*31f0*/  MOV R4, UR4 ;  /* 0x0000000400047c02 */ /* 0x002fe20008000f00 */
[----:B------:R-:W-:Y:S06]  /*3200*/  BRA.U UP0, `(.L_x_63) ;  /* 0x0000000100187547 */ /* 0x000fec000b800000 */
.L_x_64:
[----:B------:R-:W-:Y:S05]  /*3210*/  NANOSLEEP 0x64 ;  /* 0x000000640000795d */ /* 0x000fea0003800000 */
[----:B------:R-:W-:-:S05]  /*3220*/  UMOV UR4, 0x10 ;  /* 0x0000001000047882 */ /* 0x000fca0000000000 */
[----:B------:R-:W-:Y:S04]  /*3230*/  DEPBAR.LE SB1, 0x36 ;  /* 0x00009d800000791a */ /* 0x000fe80000000000 */
[----:B------:R-:W1:Y:S02]  /*3240*/  UTCATOMSWS.FIND_AND_SET.ALIGN UP0, UR4, UR4 ;  /* 0x00000004000475e3 */ /* 0x000e640008000800 */
[----:B-1----:R-:W-:Y:S01]  /*3250*/  MOV R4, UR4 ;  /* 0x0000000400047c02 */ /* 0x002fe20008000f00 */
[----:B------:R-:W-:Y:S05]  /*3260*/  BRA.U !UP0, `(.L_x_64) ;  /* 0xfffffffd08e87547 */ /* 0x000fea000b83ffff */
.L_x_63:
[-C--:B------:R-:W-:Y:S02]  /*3270*/  SHF.L.U32 R3, R3, R4.reuse, RZ ;  /* 0x0000000403037219 */ /* 0x080fe400000006ff */
[----:B------:R-:W-:Y:S01]  /*3280*/  SHF.L.U32 R0, R0, R4, RZ ;  /* 0x0000000400007219 */ /* 0x000fe200000006ff */
[----:B------:R-:W-:Y:S02]  /*3290*/  IMAD.SHL.U32 R4, R4, 0x20, RZ ;  /* 0x0000002004047824 */ /* 0x000fe400078e00ff */
[----:B------:R1:W-:Y:S04]  /*32a0*/  ATOMS.OR RZ, [UR5+0x14], R3 ;  /* 0x00001403ffff798c */ /* 0x0003e8000b000005 */
[----:B------:R1:W-:Y:S04]  /*32b0*/  ATOMS.OR RZ, [UR5+0x18], R0 ;  /* 0x00001800ffff798c */ /* 0x0003e8000b000005 */
[----:B------:R1:W-:Y:S01]  /*32c0*/  STS [UR6+0x150], R4 ;  /* 0x00015004ff007988 */ /* 0x0003e20008000806 */
[----:B------:R-:W-:Y:S05]  /*32d0*/  BRA `(.L_x_62) ;  /* 0x0000000000107947 */ /* 0x000fea0003800000 */
.L_x_61:
[----:B------:R-:W-:Y:S02]  /*32e0*/  MOV R0, 0xffffffff ;  /* 0xffffffff00007802 */ /* 0x000fe40000000f00 */
[----:B------:R-:W-:-:S03]  /*32f0*/  MOV R4, 0x3320 ;  /* 0x0000332000047802 */ /* 0x000fc60000000f00 */
[----:B------:R1:W-:Y:S04]  /*3300*/  STS [UR6+0x150], R0 ;  /* 0x00015000ff007988 */ /* 0x0003e80008000806 */
[----:B-1---5:R-:W-:Y:S05]  /*3310*/  CALL.REL.NOINC `($__internal_1_$__cuda_sm10x_tcgen05_guardrail_trap_phase_invalid_during_alloc) ;  /* 0x0000004800ac7944 */ /* 0x022fea0003c00000 */
.L_x_62:
[----:B------:R-:W-:Y:S05]  /*3320*/  WARPSYNC.ALL ;  /* 0x0000000000007948 */ /* 0x000fea0003800000 */
[----:B------:R-:W2:Y:S01]  /*3330*/  S2UR UR4, SR_CgaCtaId ;  /* 0x00000000000479c3 */ /* 0x000ea20000008800 */
[----:B------:R-:W-:Y:S01]  /*3340*/  UMOV UR26, 0x400 ;  /* 0x00000400001a7882 */ /* 0x000fe20000000000 */
[----:B------:R-:W-:-:S06]  /*3350*/  NOP ;  /* 0x0000000000007918 */ /* 0x000fcc0000000000 */
[----:B------:R-:W-:Y:S06]  /*3360*/  BAR.ARV 0x6, 0xa0 ;  /* 0x0182800000007b1d */ /* 0x000fec0000002000 */
[----:B------:R-:W3:Y:S01]  /*3370*/  LDCU UR5, c[0x0][0x38c] ;  /* 0x00007180ff0577ac */ /* 0x000ee20008000800 */
[----:B------:R-:W-:Y:S01]  /*3380*/  LOP3.LUT R2, R2, 0xffff, RZ, 0xc0, !PT ;  /* 0x0000ffff02027812 */ /* 0x000fe200078ec0ff */
[----:B------:R-:W-:Y:S01]  /*3390*/  IMAD.MOV.U32 R11, RZ, RZ, 0x1 ;  /* 0x00000001ff0b7424 */ /* 0x000fe200078e00ff */
[----:B------:R-:W-:Y:S01]  /*33a0*/  CS2R R8, SRZ ;  /* 0x0000000000087805 */ /* 0x000fe2000001ff00 */
[----:B------:R-:W4:Y:S01]  /*33b0*/  LDCU UR7, c[0x0][0x38c] ;  /* 0x00007180ff0777ac */ /* 0x000f220008000800 */
[----:B------:R-:W-:Y:S01]  /*33c0*/  R2UR UR27, R2 ;  /* 0x00000000021b72ca */ /* 0x000fe200000e0000 */
[----:B------:R-:W-:Y:S01]  /*33d0*/  IMAD.MOV.U32 R10, RZ, RZ, RZ ;  /* 0x000000ffff0a7224 */ /* 0x000fe200078e00ff */
[----:B------:R-:W-:Y:S01]  /*33e0*/  UMOV UR31, URZ ;  /* 0x000000ff001f7c82 */ /* 0x000fe20008000000 */
[----:B------:R-:W-:Y:S01]  /*33f0*/  UMOV UR22, URZ ;  /* 0x000000ff00167c82 */ /* 0x000fe20008000000 */
[----:B--2---:R-:W-:Y:S01]  /*3400*/  ULEA UR26, UR4, UR26, 0x18 ;  /* 0x0000001a041a7291 */ /* 0x004fe2000f8ec0ff */
[----:B------:R-:W-:Y:S01]  /*3410*/  UMOV UR38, 0x0 ;  /* 0x0000000000267882 */ /* 0x000fe20000000000 */
[----:B------:R-:W-:-:S02]  /*3420*/  UMOV UR39, 0x81004a0 ;  /* 0x081004a000277882 */ /* 0x000fc40000000000 */
[----:B------:R-:W-:Y:S02]  /*3430*/  UIADD3 UR4, UPT, UPT, UR26, 0x4400, URZ ;  /* 0x000044001a047890 */ /* 0x000fe4000fffe0ff */
[----:B------:R-:W-:Y:S02]  /*3440*/  UIADD3 UR6, UPT, UPT, UR26, 0x24400, URZ ;  /* 0x000244001a067890 */ /* 0x000fe4000fffe0ff */
[----:B---3--:R-:W-:Y:S01]  /*3450*/  UIADD3 UR5, UPT, UPT, UR5, 0x7f, URZ ;  /* 0x0000007f05057890 */ /* 0x008fe2000fffe0ff */
[----:B-1----:R-:W1:Y:S01]  /*3460*/  LDS R0, [UR26+0x150] ;  /* 0x0001501aff007984 */ /* 0x002e620008000800 */
[----:B------:R-:W-:Y:S01]  /*3470*/  UMOV UR36, 0x0 ;  /* 0x0000000000247882 */ /* 0x000fe20000000000 */
[----:B------:R-:W-:Y:S01]  /*3480*/  UMOV UR37, 0x81004a0 ;  /* 0x081004a000257882 */ /* 0x000fe20000000000 */
[----:B------:R-:W-:Y:S02]  /*3490*/  USHF.R.S32.HI UR40, URZ, 0x1f, UR5 ;  /* 0x0000001fff287899 */ /* 0x000fe40008011405 */
[----:B----4-:R-:W-:-:S02]  /*34a0*/  UISETP.GE.AND UP4, UPT, UR7, 0x1, UPT ;  /* 0x000000010700788c */ /* 0x010fc4000bf86270 */
[----:B------:R-:W-:Y:S02]  /*34b0*/  ULEA.HI UR40, UR40, UR5, URZ, 0x7 ;  /* 0x0000000528287291 */ /* 0x000fe4000f8f38ff */
[----:B------:R-:W-:Y:S02]  /*34c0*/  USHF.R.U32.HI UR5, URZ, 0x4, UR4 ;  /* 0x00000004ff057899 */ /* 0x000fe40008011604 */
[----:B------:R-:W-:Y:S02]  /*34d0*/  USHF.R.S32.HI UR40, URZ, 0x7, UR40 ;  /* 0x00000007ff287899 */ /* 0x000fe40008011428 */
[----:B------:R-:W-:Y:S02]  /*34e0*/  USHF.R.U32.HI UR4, URZ, 0x4, UR6 ;  /* 0x00000004ff047899 */ /* 0x000fe40008011606 */
[----:B------:R-:W-:Y:S02]  /*34f0*/  UISETP.LT.AND UP0, UPT, UR40, 0x1, UPT ;  /* 0x000000012800788c */ /* 0x000fe4000bf01270 */
[----:B------:R-:W-:-:S02]  /*3500*/  ULOP3.LUT UR5, UR5, 0x3fff, URZ, 0xc0, !UPT ;  /* 0x00003fff05057892 */ /* 0x000fc4000f8ec0ff */
[----:B------:R-:W-:Y:S02]  /*3510*/  ULOP3.LUT UR4, UR4, 0x3fff, URZ, 0xc0, !UPT ;  /* 0x00003fff04047892 */ /* 0x000fe4000f8ec0ff */
[----:B------:R-:W-:Y:S02]  /*3520*/  USEL UR41, UR40, 0x1, !UP0 ;  /* 0x0000000128297887 */ /* 0x000fe4000c000000 */
[----:B------:R-:W-:Y:S02]  /*3530*/  ULOP3.LUT UR28, UR5, 0x10000, URZ, 0xfc, !UPT ;  /* 0x00010000051c7892 */ /* 0x000fe4000f8efcff */
[----:B------:R-:W-:Y:S02]  /*3540*/  ULOP3.LUT UR29, UR4, 0x10000, URZ, 0xfc, !UPT ;  /* 0x00010000041d7892 */ /* 0x000fe4000f8efcff */
[----:B------:R-:W-:Y:S01]  /*3550*/  UIADD3 UR41, UPT, UPT, -UR41, URZ, URZ ;  /* 0x000000ff29297290 */ /* 0x000fe2000fffe1ff */
[----:B------:R-:W-:Y:S01]  /*3560*/  UMOV UR34, 0x0 ;  /* 0x0000000000227882 */ /* 0x000fe20000000000 */
[----:B------:R-:W-:Y:S01]  /*3570*/  UMOV UR35, 0x81004a0 ;  /* 0x081004a000237882 */ /* 0x000fe20000000000 */
[----:B------:R-:W-:Y:S01]  /*3580*/  UMOV UR32, 0x0 ;  /* 0x0000000000207882 */ /* 0x000fe20000000000 */
[----:B------:R-:W-:Y:S01]  /*3590*/  UMOV UR33, 0x81004a0 ;  /* 0x081004a000217882 */ /* 0x000fe20000000000 */
[----:B-1----:R-:W-:-:S15]  /*35a0*/  R2UR UR42, R0 ;  /* 0x00000000002a72ca */ /* 0x002fde00000e0000 */
.L_x_71:
[----:B------:R-:W-:Y:S02]  /*35b0*/  LEA R0, R10, UR26, 0x3 ;  /* 0x0000001a0a007c11 */ /* 0x000fe4000f8e18ff */
[----:B------:R-:W-:Y:S02]  /*35c0*/  SHF.L.U32 R2, R9, 0x1f, RZ ;  /* 0x0000001f09027819 */ /* 0x000fe400000006ff */
[----:B------:R-:W-:Y:S01]  /*35d0*/  PLOP3.LUT P0, PT, PT, PT, UP4, 0x80, 0x8 ;  /* 0x000000000008781c */ /* 0x000fe20003f0f048 */
[----:B------:R-:W-:Y:S01]  /*35e0*/  VIADD R3, R0, 0xb0 ;  /* 0x000000b000037836 */ /* 0x000fe20000000000 */
[----:B-1----:R-:W1:Y:S02]  /*35f0*/  SYNCS.PHASECHK.TRANS64.TRYWAIT P1, [R0+URZ+0xa0], R2 ;  /* 0x0000a002000075a7 */ /* 0x002e6400080211ff */
[----:B-1-3--:R-:W-:Y:S09]  /*3600*/  @!P1 BRA `(.L_x_65) ;  /* 0x0000004000bc9947 */ /* 0x00aff20003800000 */
.L_x_130:
[----:B------:R-:W-:Y:S01]  /*3610*/  LEA R4, R10, UR26, 0x4 ;  /* 0x0000001a0a047c11 */ /* 0x000fe2000f8e20ff */
[----:B------:R-:W-:Y:S01]  /*3620*/  @UP4 ULEA UR4, UR22, UR26, 0x3 ;  /* 0x0000001a16044291 */ /* 0x000fe2000f8e18ff */
[----:B------:R-:W-:Y:S01]  /*3630*/  PLOP3.LUT P2, PT, PT, PT, PT, 0x80, 0x8 ;  /* 0x000000000008781c */ /* 0x000fe20003f4f070 */
[----:B------:R-:W-:Y:S01]  /*3640*/  ULEA UR30, UR31, UR26, 0x3 ;  /* 0x0000001a1f1e7291 */ /* 0x000fe2000f8e18ff */
[----:B------:R-:W-:Y:S01]  /*3650*/  PRMT R3, RZ, 0x654, R3 ;  /* 0x00000654ff037816 */ /* 0x000fe20000000003 */
[----:B------:R-:W-:Y:S01]  /*3660*/  ULEA UR11, UR31, UR42, 0x6 ;  /* 0x0000002a1f0b7291 */ /* 0x000fe2000f8e30ff */
[----:B------:R-:W2:Y:S01]  /*3670*/  LDS.128 R4, [R4+0x130] ;  /* 0x0001300004047984 */ /* 0x000ea20000000c00 */
[----:B-1----:R-:W-:Y:S02]  /*3680*/  @P0 SHF.L.U32 R2, R8, 0x1f, RZ ;  /* 0x0000001f08020819 */ /* 0x002fe400000006ff */
[----:B------:R-:W-:Y:S01]  /*3690*/  SHF.L.U32 R0, R11, 0x1f, RZ ;  /* 0x0000001f0b007819 */ /* 0x000fe200000006ff */
[----:B------:R-:W-:Y:S01]  /*36a0*/  @!PT LDS RZ, [RZ] ;  /* 0x00000000fffff984 */ /* 0x000fe20000000800 */
[----:B------:R-:W-:Y:S01]  /*36b0*/  @!PT LDS RZ, [RZ] ;  /* 0x00000000fffff984 */ /* 0x000fe20000000800 */
[----:B------:R-:W-:Y:S01]  /*36c0*/  @!PT LDS RZ, [RZ] ;  /* 0x00000000fffff984 */ /* 0x000fe20000000800 */
[----:B------:R-:W-:Y:S01]  /*36d0*/  @!PT LDS RZ, [RZ] ;  /* 0x00000000fffff984 */ /* 0x000fe20000000800 */
[----:B------:R1:W-:Y:S06]  /*36e0*/  MEMBAR.ALL.CTA ;  /* 0x0000000000007992 */ /* 0x0003ec0000008000 */
[----:B-1----:R-:W1:Y:S02]  /*36f0*/  FENCE.VIEW.ASYNC.S ;  /* 0x00000000000073c6 */ /* 0x002e640000000000 */
[----:B-1----:R1:W-:Y:S01]  /*3700*/  SYNCS.ARRIVE.TRANS64.RED.A1T0 RZ, [R3+URZ], RZ ;  /* 0x000000ff03ff79a7 */ /* 0x0023e200081004ff */
[----:B------:R1:W3:Y:S01]  /*3710*/  @P0 SYNCS.PHASECHK.TRANS64.TRYWAIT P2, [UR4], R2 ;  /* 0x00000002ff0005a7 */ /* 0x0002e20008041104 */
[----:B--2---:R-:W-:Y:S01]  /*3720*/  LOP3.LUT P1, RZ, R6, 0x1, RZ, 0xc0, !PT ;  /* 0x0000000106ff7812 */ /* 0x004fe2000782c0ff */
[----:B------:R-:W2:Y:S02]  /*3730*/  SYNCS.PHASECHK.TRANS64.TRYWAIT P0, [UR30+0xe0], R0 ;  /* 0x0000e000ff0075a7 */ /* 0x000ea4000800111e */
[----:B-123--:R-:W-:Y:S10]  /*3740*/  @!P0 BRA `(.L_x_66) ;  /* 0x0000004000808947 */ /* 0x00eff40003800000 */
.L_x_132:
[----:B------:R-:W-:Y:S01]  /*3750*/  IADD3 R10, PT, PT, R10, 0x1, RZ ;  /* 0x000000010a0a7810 */ /* 0x000fe20007ffe0ff */
[----:B------:R-:W-:Y:S06]  /*3760*/  BRA.U !UP4, `(.L_x_67) ;  /* 0x000000010cc07547 */ /* 0x000fec000b800000 */
[----:B------:R-:W-:Y:S01]  /*3770*/  UPLOP3.LUT UP2, UPT, UPT, UPT, UPT, 0x40, 0x4 ;  /* 0x000000000004789c */ /* 0x000fe20003f4e870 */
[----:B------:R-:W-:Y:S01]  /*3780*/  UMOV UR24, UR41 ;  /* 0x0000002900187c82 */ /* 0x000fe20008000000 */
[----:B------:R-:W-:Y:S01]  /*3790*/  UMOV UR23, UR40 ;  /* 0x0000002800177c82 */ /* 0x000fe20008000000 */
[----:B------:R-:W-:-:S08]  /*37a0*/  UMOV UR10, UR22 ;  /* 0x00000016000a7c82 */ /* 0x000fd00008000000 */
.L_x_70:
[----:B------:R-:W-:Y:S02]  /*37b0*/  UIADD3 UR24, UPT, UPT, UR24, 0x1, URZ ;  /* 0x0000000118187890 */ /* 0x000fe4000fffe0ff */
[----:B--2---:R-:W-:Y:S02]  /*37c0*/  ULEA UR5, UR10, UR26, 0x3 ;  /* 0x0000001a0a057291 */ /* 0x004fe4000f8e18ff */
[----:B------:R-:W-:Y:S01]  /*37d0*/  UISETP.NE.AND UP3, UPT, UR24, URZ, UPT ;  /* 0x000000ff1800728c */ /* 0x000fe2000bf65270 */
[----:B---3--:R-:W-:Y:S10]  /*37e0*/  @P2 BRA `(.L_x_68) ;  /* 0x00000000000c2947 */ /* 0x008ff40003800000 */
[----:B-1----:R-:W-:Y:S04]  /*37f0*/  SHF.L.U32 R2, R8, 0x1f, RZ ;  /* 0x0000001f08027819 */ /* 0x002fe800000006ff */
[----:B------:R-:W1:Y:S02]  /*3800*/  SYNCS.PHASECHK.TRANS64.TRYWAIT P0, [UR5], R2 ;  /* 0x00000002ff0075a7 */ /* 0x000e640008001105 */
[----:B-1----:R-:W-:Y:S05]  /*3810*/  @!P0 BRA `(.L_x_69) ;  /* 0x0000004000648947 */ /* 0x002fea0003800000 */
.L_x_68:
[----:B------:R-:W-:Y:S01]  /*3820*/  UISETP.NE.AND UP0, UPT, UR23, 0x1, UPT ;  /* 0x000000011700788c */ /* 0x000fe2000bf05270 */
[----:B------:R-:W-:Y:S01]  /*3830*/  PLOP3.LUT P2, PT, PT, PT, PT, 0x80, 0x8 ;  /* 0x000000000008781c */ /* 0x000fe20003f4f070 */
[----:B------:R-:W-:Y:S02]  /*3840*/  UIADD3 UR4, UPT, UPT, UR10, 0x1, URZ ;  /* 0x000000010a047890 */ /* 0x000fe4000fffe0ff */
[----:B------:R-:W-:Y:S02]  /*3850*/  UIADD3 UR25, UPT, UPT, UR5, 0x40, URZ ;  /* 0x0000004005197890 */ /* 0x000fe4000fffe0ff */
[----:B------:R-:W-:Y:S01]  /*3860*/  UISETP.NE.AND UP1, UPT, UR4, 0x8, UPT ;  /* 0x000000080400788c */ /* 0x000fe2000bf25270 */
[----:B------:R-:W-:Y:S01]  /*3870*/  PLOP3.LUT P0, PT, PT, PT, UP0, 0x80, 0x8 ;  /* 0x000000000008781c */ /* 0x000fe20003f0f008 */
[----:B------:R-:W-:Y:S02]  /*3880*/  UIADD3 UR23, UPT, UPT, UR23, -0x1, URZ ;  /* 0xffffffff17177890 */ /* 0x000fe4000fffe0ff */
[----:B------:R-:W-:Y:S02]  /*3890*/  USEL UR6, URZ, 0x1, UP1 ;  /* 0x00000001ff067887 */ /* 0x000fe40008800000 */
[----:B------:R-:W-:Y:S01]  /*38a0*/  USEL UR22, UR4, URZ, UP1 ;  /* 0x000000ff04167287 */ /* 0x000fe20008800000 */
[----:B------:R-:W-:Y:S01]  /*38b0*/  UMOV UR7, 0x40004040 ;  /* 0x4000404000077882 */ /* 0x000fe20000000000 */
[----:B------:R-:W-:Y:S02]  /*38c0*/  UMOV UR5, 0x40004040 ;  /* 0x4000404000057882 */ /* 0x000fe40000000000 */
[----:B------:R-:W-:Y:S01]  /*38d0*/  @UP0 ULEA UR4, UR22, UR26, 0x3 ;  /* 0x0000001a16040291 */ /* 0x000fe2000f8e18ff */
[----:B------:R-:W-:Y:S01]  /*38e0*/  LOP3.LUT R8, R8, UR6, RZ, 0x3c, !PT ;  /* 0x0000000608087c12 */ /* 0x000fe2000f8e3cff */
[----:B------:R-:W-:Y:S01]  /*38f0*/  ULEA UR6, UR10, UR29, 0x9 ;  /* 0x0000001d0a067291 */ /* 0x000fe2000f8e48ff */
[----:B------:R-:W-:Y:S02]  /*3900*/  UMOV UR21, 0x40004040 ;  /* 0x4000404000157882 */ /* 0x000fe40000000000 */
[----:B-1----:R-:W-:Y:S01]  /*3910*/  @P0 SHF.L.U32 R0, R8, 0x1f, RZ ;  /* 0x0000001f08000819 */ /* 0x002fe200000006ff */
[----:B------:R-:W-:Y:S02]  /*3920*/  UIADD3 UR20, UPT, UPT, UR6, 0x2, URZ ;  /* 0x0000000206147890 */ /* 0x000fe4000fffe0ff */
[----:B------:R-:W-:Y:S01]  /*3930*/  UIADD3 UR16, UPT, UPT, UR6, 0x4, URZ ;  /* 0x0000000406107890 */ /* 0x000fe2000fffe0ff */
[----:B------:R2:W3:Y:S01]  /*3940*/  @P0 SYNCS.PHASECHK.TRANS64.TRYWAIT P2, [UR4], R0 ;  /* 0x00000000ff0005a7 */ /* 0x0004e20008041104 */
[----:B------:R-:W-:Y:S02]  /*3950*/  ULEA UR4, UR10, UR28, 0xa ;  /* 0x0000001c0a047291 */ /* 0x000fe4000f8e50ff */
[----:B------:R-:W-:Y:S02]  /*3960*/  UIADD3 UR12, UPT, UPT, UR6, 0x6, URZ ;  /* 0x00000006060c7890 */ /* 0x000fe4000fffe0ff */
[----:B------:R-:W-:Y:S02]  /*3970*/  UIADD3 UR18, UPT, UPT, UR4, 0x2, URZ ;  /* 0x0000000204127890 */ /* 0x000fe4000fffe0ff */
[----:B------:R-:W-:Y:S02]  /*3980*/  UIADD3 UR14, UPT, UPT, UR4, 0x4, URZ ;  /* 0x00000004040e7890 */ /* 0x000fe4000fffe0ff */
[----:B------:R-:W-:Y:S01]  /*3990*/  UIADD3 UR8, UPT, UPT, UR4, 0x6, URZ ;  /* 0x0000000604087890 */ /* 0x000fe2000fffe0ff */
[----:B------:R2:W-:Y:S01]  /*39a0*/  UTCIMMA gdesc[UR4], gdesc[UR6], tmem[UR11], tmem[UR38], idesc[UR39], UP2 ;  /* 0x00ff2606040075ea */ /* 0x0005e2000900010b */
[----:B------:R-:W-:Y:S01]  /*39b0*/  UPLOP3.LUT UP2, UPT, UPT, UPT, UPT, 0x80, 0x8 ;  /* 0x000000000008789c */ /* 0x000fe20003f4f070 */
[----:B------:R-:W-:Y:S01]  /*39c0*/  UMOV UR19, 0x40004040 ;  /* 0x4000404000137882 */ /* 0x000fe20000000000 */
[----:B------:R-:W-:Y:S01]  /*39d0*/  UMOV UR17, 0x40004040 ;  /* 0x4000404000117882 */ /* 0x000fe20000000000 */
[----:B------:R2:W-:Y:S01]  /*39e0*/  UTCIMMA gdesc[UR18], gdesc[UR20], tmem[UR11], tmem[UR36], idesc[UR37], UPT ;  /* 0x00ff2414120075ea */ /* 0x0005e2000b80010b */
[----:B------:R-:W-:Y:S01]  /*39f0*/  UMOV UR15, 0x40004040 ;  /* 0x40004040000f7882 */ /* 0x000fe20000000000 */
[----:B------:R-:W-:Y:S01]  /*3a00*/  UMOV UR13, 0x40004040 ;  /* 0x40004040000d7882 */ /* 0x000fe20000000000 */
[----:B------:R-:W-:Y:S01]  /*3a10*/  UMOV UR9, 0x40004040 ;  /* 0x4000404000097882 */ /* 0x000fe20000000000 */
[----:B------:R2:W-:Y:S01]  /*3a20*/  UTCIMMA gdesc[UR14], gdesc[UR16], tmem[UR11], tmem[UR34], idesc[UR35], UPT ;  /* 0x00ff22100e0075ea */ /* 0x0005e2000b80010b */
[----:B------:R2:W-:Y:S01]  /*3a30*/  UTCIMMA gdesc[UR8], gdesc[UR12], tmem[UR11], tmem[UR32], idesc[UR33], UPT ;  /* 0x00ff200c080075ea */ /* 0x0005e2000b80010b */
[----:B------:R2:W-:Y:S01]  /*3a40*/  UTCBAR.MULTICAST [UR25], URZ, UR27 ;  /* 0x000000ff190073e9 */ /* 0x0005e2000800081b */
[----:B------:R-:W-:Y:S01]  /*3a50*/  UMOV UR10, UR22 ;  /* 0x00000016000a7c82 */ /* 0x000fe20008000000 */
[----:B------:R-:W-:Y:S05]  /*3a60*/  BRA.U UP3, `(.L_x_70) ;  /* 0xfffffffd03507547 */ /* 0x000fea000b83ffff */
.L_x_67:
[----:B--2---:R-:W-:Y:S01]  /*3a70*/  UIADD3 UR4, UPT, UPT, UR31, 0x1, URZ ;  /* 0x000000011f047890 */ /* 0x004fe2000fffe0ff */
[C---:B------:R-:W-:Y:S01]  /*3a80*/  ISETP.NE.AND P0, PT, R10.reuse, 0x2, PT ;  /* 0x000000020a00780c */ /* 0x040fe20003f05270 */
[----:B------:R-:W-:Y:S02]  /*3a90*/  UIADD3 UR5, UPT, UPT, UR30, 0xc0, URZ ;  /* 0x000000c01e057890 */ /* 0x000fe4000fffe0ff */
[----:B------:R-:W-:Y:S01]  /*3aa0*/  UISETP.NE.AND UP0, UPT, UR4, 0x4, UPT ;  /* 0x000000040400788c */ /* 0x000fe2000bf05270 */
[----:B-1----:R-:W-:Y:S02]  /*3ab0*/  SEL R0, RZ, 0x1, P0 ;  /* 0x00000001ff007807 */ /* 0x002fe40000000000 */
[----:B------:R-:W-:Y:S01]  /*3ac0*/  SEL R10, R10, RZ, P0 ;  /* 0x000000ff0a0a7207 */ /* 0x000fe20000000000 */
[----:B------:R-:W-:Y:S01]  /*3ad0*/  USEL UR6, URZ, 0x1, UP0 ;  /* 0x00000001ff067887 */ /* 0x000fe20008000000 */
[----:B------:R-:W-:Y:S01]  /*3ae0*/  LOP3.LUT R9, R9, R0, RZ, 0x3c, !PT ;  /* 0x0000000009097212 */ /* 0x000fe200078e3cff */
[----:B------:R-:W-:Y:S01]  /*3af0*/  USEL UR31, UR4, URZ, UP0 ;  /* 0x000000ff041f7287 */ /* 0x000fe20008000000 */
[----:B------:R1:W-:Y:S03]  /*3b00*/  UTCBAR [UR5], URZ ;  /* 0x000000ff050073e9 */ /* 0x0003e600080000ff */
[----:B------:R-:W-:Y:S01]  /*3b10*/  LOP3.LUT R11, R11, UR6, RZ, 0x3c, !PT ;  /* 0x000000060b0b7c12 */ /* 0x000fe2000f8e3cff */
[----:B------:R-:W-:Y:S07]  /*3b20*/  @P1 BRA `(.L_x_71) ;  /* 0xfffffff800a01947 */ /* 0x000fee000383ffff */
[----:B------:R-:W2:Y:S01]  /*3b30*/  S2UR UR8, SR_CgaCtaId ;  /* 0x00000000000879c3 */ /* 0x000ea20000008800 */
[----:B------:R-:W-:Y:S01]  /*3b40*/  ELECT P0, URZ, PT ;  /* 0x0000000000ff782f */ /* 0x000fe20003800000 */
[----:B------:R-:W-:Y:S01]  /*3b50*/  IMAD.MOV.U32 R0, RZ, RZ, 0x1 ;  /* 0x00000001ff007424 */ /* 0x000fe200078e00ff */
[----:B------:R-:W-:Y:S01]  /*3b60*/  UIADD3 UR26, UPT, UPT, UR26, 0xe0, URZ ;  /* 0x000000e01a1a7890 */ /* 0x000fe2000fffe0ff */
[----:B------:R-:W-:Y:S01]  /*3b70*/  SHF.L.U32 R2, R11, 0x1f, RZ ;  /* 0x0000001f0b027819 */ /* 0x000fe200000006ff */
[----:B------:R-:W-:-:S03]  /*3b80*/  UMOV UR4, 0x40 ;  /* 0x0000004000047882 */ /* 0x000fc60000000000 */
[----:B------:R-:W-:Y:S01]  /*3b90*/  UVIRTCOUNT.DEALLOC.SMPOOL 0x80 ;  /* 0x000000800000784c */ /* 0x000fe20000000000 */
[----:B--2---:R-:W-:Y:S02]  /*3ba0*/  ULEA UR8, UR8, UR4, 0x18 ;  /* 0x0000000408087291 */ /* 0x004fe4000f8ec0ff */
[----:B------:R-:W-:-:S07]  /*3bb0*/  ULEA UR4, UR31, UR26, 0x3 ;  /* 0x0000001a1f047291 */ /* 0x000fce000f8e18ff */
[----:B------:R2:W-:Y:S02]  /*3bc0*/  @P0 STS.U8 [UR8+0x1c], R0 ;  /* 0x00001c00ff000988 */ /* 0x0005e40008000008 */
[----:B------:R-:W4:Y:S02]  /*3bd0*/  SYNCS.PHASECHK.TRANS64.TRYWAIT P0, [UR4], R2 ;  /* 0x00000002ff0075a7 */ /* 0x000f240008001104 */
[----:B--2-4-:R-:W-:Y:S05]  /*3be0*/  @!P0 BRA `(.L_x_72) ;  /* 0x0000003c00888947 */ /* 0x014fea0003800000 */
.L_x_135:
[----:B------:R-:W-:-:S04]  /*3bf0*/  UIADD3 UR4, UPT, UPT, UR31, 0x1, URZ ;  /* 0x000000011f047890 */ /* 0x000fc8000fffe0ff */
[----:B------:R-:W-:-:S04]  /*3c00*/  UISETP.NE.AND UP0, UPT, UR4, 0x4, UPT ;  /* 0x000000040400788c */ /* 0x000fc8000bf05270 */
[----:B------:R-:W-:Y:S02]  /*3c10*/  USEL UR6, URZ, 0x1, UP0 ;  /* 0x00000001ff067887 */ /* 0x000fe40008000000 */
[----:B------:R-:W-:-:S04]  /*3c20*/  USEL UR4, UR4, URZ, UP0 ;  /* 0x000000ff04047287 */ /* 0x000fc80008000000 */
[----:B-1----:R-:W-:Y:S01]  /*3c30*/  ULEA UR5, UR4, UR26, 0x3 ;  /* 0x0000001a04057291 */ /* 0x002fe2000f8e18ff */
[----:B--2---:R-:W-:-:S04]  /*3c40*/  LOP3.LUT R2, R11, UR6, RZ, 0x3c, !PT ;  /* 0x000000060b027c12 */ /* 0x004fc8000f8e3cff */
[----:B------:R-:W-:-:S04]  /*3c50*/  SHF.L.U32 R3, R2, 0x1f, RZ ;  /* 0x0000001f02037819 */ /* 0x000fc800000006ff */
[----:B------:R-:W1:Y:S02]  /*3c60*/  SYNCS.PHASECHK.TRANS64.TRYWAIT P0, [UR5], R3 ;  /* 0x00000003ff0075a7 */ /* 0x000e640008001105 */
[----:B-1----:R-:W-:Y:S05]  /*3c70*/  @!P0 BRA `(.L_x_73) ;  /* 0x0000003c007c8947 */ /* 0x002fea0003800000 */
.L_x_137:
        /* <DEDUP_REMOVED lines=9> */
.L_x_139:
[----:B------:R-:W-:-:S04]  /*3d10*/  UIADD3 UR4, UPT, UPT, UR4, 0x1, URZ ;  /* 0x0000000104047890 */ /* 0x000fc8000fffe0ff */
[----:B------:R-:W-:-:S04]  /*3d20*/  UISETP.NE.AND UP0, UPT, UR4, 0x4, UPT ;  /* 0x000000040400788c */ /* 0x000fc8000bf05270 */
[----:B------:R-:W-:Y:S02]  /*3d30*/  USEL UR5, URZ, 0x1, UP0 ;  /* 0x00000001ff057887 */ /* 0x000fe40008000000 */
[----:B------:R-:W-:-:S04]  /*3d40*/  USEL UR4, UR4, URZ, UP0 ;  /* 0x000000ff04047287 */ /* 0x000fc80008000000 */
[----:B------:R-:W-:Y:S01]  /*3d50*/  ULEA UR4, UR4, UR26, 0x3 ;  /* 0x0000001a04047291 */ /* 0x000fe2000f8e18ff */
[----:B------:R-:W-:-:S04]  /*3d60*/  LOP3.LUT R2, R2, UR5, RZ, 0x3c, !PT ;  /* 0x0000000502027c12 */ /* 0x000fc8000f8e3cff */
[----:B------:R-:W-:-:S04]  /*3d70*/  SHF.L.U32 R2, R2, 0x1f, RZ ;  /* 0x0000001f02027819 */ /* 0x000fc800000006ff */
[----:B------:R-:W2:Y:S02]  /*3d80*/  SYNCS.PHASECHK.TRANS64.TRYWAIT P0, [UR4], R2 ;  /* 0x00000002ff0075a7 */ /* 0x000ea40008001104 */
[----:B--2---:R-:W-:Y:S05]  /*3d90*/  @!P0 BRA `(.L_x_75) ;  /* 0x0000003c00648947 */ /* 0x004fea0003800000 */
.L_x_141:
[----:B------:R-:W-:Y:S01]  /*3da0*/  NOP ;  /* 0x0000000000007918 */ /* 0x000fe20000000000 */
[----:B-1----:R-:W1:Y:S01]  /*3db0*/  LDS R0, [UR8+0x14] ;  /* 0x00001408ff007984 */ /* 0x002e620008000800 */
[----:B------:R-:W-:Y:S01]  /*3dc0*/  ULOP3.LUT UR4, UR42, 0xffff, URZ, 0xc0, !UPT ;  /* 0x0000ffff2a047892 */ /* 0x000fe2000f8ec0ff */
[----:B------:R-:W-:Y:S01]  /*3dd0*/  UMOV UR5, 0xffff ;  /* 0x0000ffff00057882 */ /* 0x000fe20000000000 */
[----:B------:R-:W-:Y:S02]  /*3de0*/  UMOV UR6, 0x1 ;  /* 0x0000000100067882 */ /* 0x000fe40000000000 */
[----:B------:R-:W-:-:S04]  /*3df0*/  USHF.R.U32.HI UR4, URZ, 0x5, UR4 ;  /* 0x00000005ff047899 */ /* 0x000fc80008011604 */
[----:B------:R-:W-:Y:S02]  /*3e00*/  USHF.L.U32 UR5, UR5, UR4, URZ ;  /* 0x0000000405057299 */ /* 0x000fe400080006ff */
[----:B------:R-:W-:-:S04]  /*3e10*/  USHF.L.U32 UR4, UR6, UR4, URZ ;  /* 0x0000000406047299 */ /* 0x000fc800080006ff */
[----:B-1----:R-:W-:-:S04]  /*3e20*/  LOP3.LUT R0, R0, UR5, RZ, 0xc0, !PT ;  /* 0x0000000500007c12 */ /* 0x002fc8000f8ec0ff */
[----:B------:R-:W-:-:S13]  /*3e30*/  ISETP.NE.AND P0, PT, R0, UR5, PT ;  /* 0x0000000500007c0c */ /* 0x000fda000bf05270 */
[----:B------:R-:W-:Y:S05]  /*3e40*/  @P0 BRA `(.L_x_76) ;  /* 0x0000000000580947 */ /* 0x000fea0003800000 */
[----:B------:R-:W1:Y:S02]  /*3e50*/  LDS R0, [UR8+0x18] ;  /* 0x00001808ff007984 */ /* 0x000e640008000800 */
[----:B-1----:R-:W-:-:S04]  /*3e60*/  LOP3.LUT R0, R0, UR4, RZ, 0xc0, !PT ;  /* 0x0000000400007c12 */ /* 0x002fc8000f8ec0ff */
[----:B------:R-:W-:-:S13]  /*3e70*/  ISETP.NE.AND P0, PT, R0, UR4, PT ;  /* 0x0000000400007c0c */ /* 0x000fda000bf05270 */
[----:B------:R-:W-:Y:S05]  /*3e80*/  @P0 BRA `(.L_x_77) ;  /* 0x00000000003c0947 */ /* 0x000fea0003800000 */
[----:B------:R-:W1:Y:S01]  /*3e90*/  S2R R2, SR_LANEID ;  /* 0x0000000000027919 */ /* 0x000e620000000000 */
[----:B------:R-:W-:-:S06]  /*3ea0*/  ULOP3.LUT UR5, URZ, UR5, URZ, 0x33, !UPT ;  /* 0x00000005ff057292 */ /* 0x000fcc000f8e33ff */
[----:B------:R-:W-:-:S04]  /*3eb0*/  IMAD.U32 R0, RZ, RZ, UR5 ;  /* 0x00000005ff007e24 */ /* 0x000fc8000f8e00ff */
[----:B------:R2:W4:Y:S02]  /*3ec0*/  REDUX UR7, R0 ;  /* 0x00000000000773c4 */ /* 0x0005240000000000 */
[----:B------:R1:W-:Y:S01]  /*3ed0*/  UTCATOMSWS.AND URZ, UR5 ;  /* 0x0000000500ff79e3 */ /* 0x0003e20008000000 */
[----:B--2---:R-:W-:Y:S01]  /*3ee0*/  LOP3.LUT R0, RZ, UR4, RZ, 0x33, !PT ;  /* 0x00000004ff007c12 */ /* 0x004fe2000f8e33ff */
[----:B------:R-:W-:Y:S02]  /*3ef0*/  VOTEU.ANY UR4, UPT, PT ;  /* 0x0000000000047886 */ /* 0x000fe400038e0100 */
[----:B------:R-:W-:Y:S02]  /*3f00*/  UFLO.U32 UR4, UR4 ;  /* 0x00000004000472bd */ /* 0x000fe400080e0000 */
[----:B------:R-:W2:Y:S04]  /*3f10*/  REDUX UR6, R0 ;  /* 0x00000000000673c4 */ /* 0x000ea80000000000 */
[----:B-1----:R-:W-:-:S02]  /*3f20*/  ISETP.EQ.U32.AND P0, PT, R2, UR4, PT ;  /* 0x0000000402007c0c */ /* 0x002fc4000bf02070 */
[----:B----4-:R-:W-:-:S11]  /*3f30*/  MOV R2, UR7 ;  /* 0x0000000700027c02 */ /* 0x010fd60008000f00 */
[----:B------:R1:W-:Y:S01]  /*3f40*/  @P0 ATOMS.AND RZ, [UR8+0x14], R2 ;  /* 0x00001402ffff098c */ /* 0x0003e2000a800008 */
[----:B--2---:R-:W-:-:S05]  /*3f50*/  IMAD.U32 R0, RZ, RZ, UR6 ;  /* 0x00000006ff007e24 */ /* 0x004fca000f8e00ff */
[----:B------:R1:W-:Y:S01]  /*3f60*/  @P0 ATOMS.AND RZ, [UR8+0x18], R0 ;  /* 0x00001800ffff098c */ /* 0x0003e2000a800008 */
[----:B------:R-:W-:Y:S05]  /*3f70*/  BRA `(.L_x_78) ;  /* 0x0000000000147947 */ /* 0x000fea0003800000 */
.L_x_77:
[----:B------:R-:W-:Y:S02]  /*3f80*/  MOV R2, 0x3fa0 ;  /* 0x00003fa000027802 */ /* 0x000fe40000000f00 */
[----:B---3-5:R-:W-:Y:S05]  /*3f90*/  CALL.REL.NOINC `($__internal_0_$__cuda_sm10x_tcgen05_guardrail_trap_col_being_dealloced_not_returned_by_alloc) ;  /* 0x0000003c00807944 */ /* 0x028fea0003c00000 */
[----:B------:R-:W-:Y:S05]  /*3fa0*/  BRA `(.L_x_78) ;  /* 0x0000000000087947 */ /* 0x000fea0003800000 */
.L_x_76:
[----:B------:R-:W-:Y:S02]  /*3fb0*/  MOV R2, 0x3fd0 ;  /* 0x00003fd000027802 */ /* 0x000fe40000000f00 */
[----:B---3-5:R-:W-:Y:S05]  /*3fc0*/  CALL.REL.NOINC `($__internal_2_$__cuda_sm10x_tcgen05_guardrail_trap_unallocated_columns_being_dealloced) ;  /* 0x0000003c008c7944 */ /* 0x028fea0003c00000 */
.L_x_78:
[----:B------:R-:W-:Y:S01]  /*3fd0*/  NOP ;  /* 0x0000000000007918 */ /* 0x000fe20000000000 */
[----:B------:R-:W-:Y:S05]  /*3fe0*/  EXIT ;  /* 0x000000000000794d */ /* 0x000fea0003800000 */
.L_x_60:
[----:B------:R-:W-:-:S09]  /*3ff0*/  UISETP.NE.OR UP0, UPT, UR22, 0x3, !UP3 ;  /* 0x000000031600788c */ /* 0x000fd2000df05670 */
[----:B------:R-:W-:Y:S05]  /*4000*/  BRA.U UP0, `(.L_x_79) ;  /* 0x0000000d00087547 */ /* 0x000fea000b800000 */
[----:B------:R-:W1:Y:S01]  /*4010*/  LDCU UR26, c[0x0][0x370] ;  /* 0x00006e00ff1a77ac */ /* 0x000e620008000800 */
[----:B------:R-:W2:Y:S01]  /*4020*/  LDC.64 R16, c[0x0][0x348] ;  /* 0x0000d200ff107b82 */ /* 0x000ea20000000a00 */
[----:B------:R-:W-:Y:S02]  /*4030*/  HFMA2 R13, -RZ, RZ, 0, 0 ;  /* 0x00000000ff0d7431 */ /* 0x000fe400000001ff */
[----:B------:R-:W-:Y:S01]  /*4040*/  IMAD.MOV.U32 R15, RZ, RZ, 0x1 ;  /* 0x00000001ff0f7424 */ /* 0x000fe200078e00ff */
[----:B------:R-:W1:Y:S01]  /*4050*/  LDCU.128 UR28, c[0x0][0xb10] ;  /* 0x00016200ff1c77ac */ /* 0x000e620008000c00 */
[----:B------:R-:W-:Y:S01]  /*4060*/  IMAD.MOV.U32 R14, RZ, RZ, RZ ;  /* 0x000000ffff0e7224 */ /* 0x000fe200078e00ff */
[----:B------:R-:W-:Y:S01]  /*4070*/  MOV R12, 0x2000 ;  /* 0x00002000000c7802 */ /* 0x000fe20000000f00 */
[----:B------:R-:W3:Y:S01]  /*4080*/  LDCU UR25, c[0x0][0x374] ;  /* 0x00006e80ff1977ac */ /* 0x000ee20008000800 */
[----:B------:R-:W4:Y:S01]  /*4090*/  LDC.64 R2, c[0x0][0x888] ;  /* 0x00022200ff027b82 */ /* 0x000f220000000a00 */
[----:B------:R-:W3:Y:S01]  /*40a0*/  LDCU UR16, c[0x0][0xb0c] ;  /* 0x00016180ff1077ac */ /* 0x000ee20008000800 */
[----:B------:R-:W2:Y:S06]  /*40b0*/  LDCU UR35, c[0x0][0xb20] ;  /* 0x00016400ff2377ac */ /* 0x000eac0008000800 */
[----:B------:R-:W4:Y:S01]  /*40c0*/  LDC.64 R4, c[0x0][0x890] ;  /* 0x00022400ff047b82 */ /* 0x000f220000000a00 */
[----:B------:R-:W2:Y:S01]  /*40d0*/  LDCU UR4, c[0x0][0xb30] ;  /* 0x00016600ff0477ac */ /* 0x000ea20008000800 */
[----:B------:R-:W-:Y:S01]  /*40e0*/  UMOV UR17, 0x400 ;  /* 0x0000040000117882 */ /* 0x000fe20000000000 */
[----:B-1----:R-:W-:-:S02]  /*40f0*/  UIMAD.WIDE.U32 UR32, UR26, UR28, URZ ;  /* 0x0000001c1a2072a5 */ /* 0x002fc4000f8e00ff */
[----:B---3--:R-:W-:Y:S02]  /*4100*/  UIMAD.WIDE.U32 UR6, UR25, UR31, URZ ;  /* 0x0000001f190672a5 */ /* 0x008fe4000f8e00ff */
[----:B------:R-:W-:Y:S02]  /*4110*/  ULEA UR17, UR48, UR17, 0x18 ;  /* 0x0000001130117291 */ /* 0x000fe4000f8ec0ff */
[----:B------:R-:W-:Y:S02]  /*4120*/  UPLOP3.LUT UP3, UPT, UPT, UPT, UPT, 0x40, 0x4 ;  /* 0x000000000004789c */ /* 0x000fe40003f6e870 */
[----:B------:R-:W-:Y:S01]  /*4130*/  UIADD3 UR5, UPT, UPT, UR17, 0x80, URZ ;  /* 0x0000008011057890 */ /* 0x000fe2000fffe0ff */
[----:B------:R-:W-:Y:S01]  /*4140*/  UMOV UR32, UR33 ;  /* 0x0000002100207c82 */ /* 0x000fe20008000000 */
[----:B------:R-:W-:Y:S01]  /*4150*/  UMOV UR27, UR7 ;  /* 0x00000007001b7c82 */ /* 0x000fe20008000000 */
[----:B------:R-:W-:Y:S02]  /*4160*/  UISETP.GE.AND UP0, UPT, UR40, 0x1, UPT ;  /* 0x000000012800788c */ /* 0x000fe4000bf06270 */
[----:B------:R-:W-:Y:S01]  /*4170*/  UISETP.NE.AND UP4, UPT, UR40, 0x1, UPT ;  /* 0x000000012800788c */ /* 0x000fe2000bf85270 */
[----:B------:R-:W1:Y:S01]  /*4180*/  LDCU.64 UR14, c[0x0][0xb28] ;  /* 0x00016500ff0e77ac */ /* 0x000e620008000a00 */
[----:B------:R-:W-:-:S02]  /*4190*/  UISETP.NE.AND UP6, UPT, UR16, 0x1, UPT ;  /* 0x000000011000788c */ /* 0x000fc4000bfc5270 */
[----:B------:R-:W-:Y:S02]  /*41a0*/  UISETP.NE.AND UP5, UPT, UR30, 0x1, UPT ;  /* 0x000000011e00788c */ /* 0x000fe4000bfa5270 */
[----:B------:R-:W-:Y:S02]  /*41b0*/  UPRMT UR48, UR48, 0x654, UR5 ;  /* 0x0000065430307896 */ /* 0x000fe40008000005 */
[----:B------:R-:W-:Y:S02]  /*41c0*/  USHF.R.U32.HI UR32, URZ, UR29, UR32 ;  /* 0x0000001dff207299 */ /* 0x000fe40008011620 */
[----:B--2---:R-:W-:Y:S02]  /*41d0*/  USHF.R.U32.HI UR27, URZ, UR35, UR27 ;  /* 0x00000023ff1b7299 */ /* 0x004fe4000801161b */
[----:B------:R-:W-:-:S11]  /*41e0*/  UISETP.NE.AND UP2, UPT, UR4, 0x1, UPT ;  /* 0x000000010400788c */ /* 0x000fd6000bf45270 */
.L_x_87:
[C---:B------:R-:W-:Y:S02]  /*41f0*/  LEA R7, R14.reuse, UR17, 0x3 ;  /* 0x000000110e077c11 */ /* 0x040fe4000f8e18ff */
[----:B------:R-:W-:Y:S02]  /*4200*/  SHF.L.U32 R0, R13, 0x1f, RZ ;  /* 0x0000001f0d007819 */ /* 0x000fe400000006ff */
[----:B------:R-:W-:Y:S02]  /*4210*/  LEA R8, R14, UR17, 0x4 ;  /* 0x000000110e087c11 */ /* 0x000fe4000f8e20ff */
[----:B--2---:R-:W2:Y:S02]  /*4220*/  SYNCS.PHASECHK.TRANS64.TRYWAIT P0, [R7+URZ+0xa0], R0 ;  /* 0x0000a000070075a7 */ /* 0x004ea400080011ff */
[----:B--2---:R-:W-:Y:S05]  /*4230*/  @!P0 BRA `(.L_x_80) ;  /* 0x0000003800548947 */ /* 0x004fea0003800000 */
.L_x_142:
[----:B------:R-:W3:Y:S01]  /*4240*/  LDS.128 R8, [R8+0x130] ;  /* 0x0001300008087984 */ /* 0x000ee20000000c00 */
[----:B------:R-:W-:Y:S01]  /*4250*/  UISETP.GE.AND UP0, UPT, UR40, 0x1, UPT ;  /* 0x000000012800788c */ /* 0x000fe2000bf06270 */
[----:B------:R-:W-:Y:S01]  /*4260*/  @!PT LDS RZ, [RZ] ;  /* 0x00000000fffff984 */ /* 0x000fe20000000800 */
[----:B------:R-:W-:Y:S01]  /*4270*/  @!PT LDS RZ, [RZ] ;  /* 0x00000000fffff984 */ /* 0x000fe20000000800 */
[----:B------:R-:W-:Y:S01]  /*4280*/  @!PT LDS RZ, [RZ] ;  /* 0x00000000fffff984 */ /* 0x000fe20000000800 */
[----:B------:R-:W-:Y:S01]  /*4290*/  @!PT LDS RZ, [RZ] ;  /* 0x00000000fffff984 */ /* 0x000fe20000000800 */
[----:B------:R1:W-:Y:S06]  /*42a0*/  MEMBAR.ALL.CTA ;  /* 0x0000000000007992 */ /* 0x0003ec0000008000 */
[----:B-1----:R-:W1:Y:S01]  /*42b0*/  FENCE.VIEW.ASYNC.S ;  /* 0x00000000000073c6 */ /* 0x002e620000000000 */
[----:B---3--:R-:W-:Y:S11]  /*42c0*/  LOP3.LUT P0, RZ, R10, 0x1, RZ, 0xc0, !PT ;  /* 0x000000010aff7812 */ /* 0x008ff6000780c0ff */
[----:B------:R-:W-:Y:S02]  /*42d0*/  @!UPT UIADD3 URZ, UPT, UPT, URZ, URZ, URZ ;  /* 0x000000fffffff290 */ /* 0x000fe4000fffe0ff */
[----:B-1----:R-:W-:Y:S01]  /*42e0*/  VOTEU.ANY UP1, P0 ;  /* 0x0000000000ff7886 */ /* 0x002fe20000020100 */
[----:B------:R-:W-:Y:S11]  /*42f0*/  PLOP3.LUT P0, PT, PT, PT, UP1, 0x80, 0x8 ;  /* 0x000000000008781c */ /* 0x000ff60003f0f018 */
[----:B------:R-:W-:Y:S02]  /*4300*/  @!UPT UIADD3 URZ, UPT, UPT, URZ, URZ, URZ ;  /* 0x000000fffffff290 */ /* 0x000fe4000fffe0ff */
[----:B--2---:R-:W-:Y:S02]  /*4310*/  @P0 SHF.R.U32.HI R0, RZ, 0x10, R9 ;  /* 0x00000010ff000819 */ /* 0x004fe40000011609 */
[----:B------:R-:W-:Y:S02]  /*4320*/  @P0 MOV R6, R8 ;  /* 0x0000000800060202 */ /* 0x000fe40000000f00 */
[----:B------:R-:W-:Y:S01]  /*4330*/  @P0 R2UR UR4, R0 ;  /* 0x00000000000402ca */ /* 0x000fe200000e0000 */
[----:B------:R-:W-:Y:S01]  /*4340*/  VIADD R0, R7, 0xb0 ;  /* 0x000000b007007836 */ /* 0x000fe20000000000 */
[----:B------:R-:W-:Y:S02]  /*4350*/  @P0 LOP3.LUT R8, R9, 0xffff, RZ, 0xc0, !PT ;  /* 0x0000ffff09080812 */ /* 0x000fe400078ec0ff */
[----:B------:R-:W-:Y:S02]  /*4360*/  @P0 R2UR UR6, R6 ;  /* 0x00000000060602ca */ /* 0x000fe400000e0000 */
[----:B------:R-:W-:Y:S02]  /*4370*/  PRMT R0, RZ, 0x654, R0 ;  /* 0x00000654ff007816 */ /* 0x000fe40000000000 */
[----:B------:R-:W-:Y:S02]  /*4380*/  @P0 R2UR UR5, R8 ;  /* 0x00000000080502ca */ /* 0x000fe400000e0000 */
[----:B------:R1:W-:Y:S03]  /*4390*/  SYNCS.ARRIVE.TRANS64.RED.A1T0 RZ, [R0+URZ], RZ ;  /* 0x000000ff00ff79a7 */ /* 0x0003e600081004ff */
[----:B------:R-:W-:Y:S04]  /*43a0*/  @UP1 UMOV UR24, UR4 ;  /* 0x0000000400181c82 */ /* 0x000fe80008000000 */
[----:B------:R-:W-:Y:S04]  /*43b0*/  @UP1 UMOV UR13, UR6 ;  /* 0x00000006000d1c82 */ /* 0x000fe80008000000 */
[----:B------:R-:W-:Y:S01]  /*43c0*/  @UP1 UMOV UR7, UR5 ;  /* 0x0000000500071c82 */ /* 0x000fe20008000000 */
[----:B------:R-:W-:Y:S05]  /*43d0*/  BRA.U !UP0, `(.L_x_81) ;  /* 0x0000000108a47547 */ /* 0x000fea000b800000 */
[----:B------:R-:W-:Y:S02]  /*43e0*/  UIMAD.WIDE.U32 UR10, UR7, UR31, URZ ;  /* 0x0000001f070a72a5 */ /* 0x000fe4000f8e00ff */
[----:B------:R-:W-:Y:S02]  /*43f0*/  UIMAD.WIDE.U32 UR18, UR13, UR28, URZ ;  /* 0x0000001c0d1272a5 */ /* 0x000fe4000f8e00ff */
[----:B------:R-:W-:Y:S02]  /*4400*/  USEL UR4, UR25, UR27, !UP5 ;  /* 0x0000001b19047287 */ /* 0x000fe4000e800000 */
[----:B------:R-:W-:Y:S02]  /*4410*/  USEL UR8, UR26, UR32, !UP6 ;  /* 0x000000201a087287 */ /* 0x000fe4000f000000 */
[----:B------:R-:W-:Y:S02]  /*4420*/  UIMAD.WIDE.U32 UR20, UR4, UR14, URZ ;  /* 0x0000000e041472a5 */ /* 0x000fe4000f8e00ff */
[----:B------:R-:W-:Y:S01]  /*4430*/  UIMAD.WIDE.U32 UR22, UR8, UR14, URZ ;  /* 0x0000000e081672a5 */ /* 0x000fe2000f8e00ff */
[----:B------:R-:W-:Y:S02]  /*4440*/  UMOV UR5, UR11 ;  /* 0x0000000b00057c82 */ /* 0x000fe40008000000 */
[----:B------:R-:W-:Y:S03]  /*4450*/  USHF.R.U32.HI UR6, URZ, UR35, UR5 ;  /* 0x00000023ff067299 */ /* 0x000fe60008011605 */
[----:B------:R-:W-:Y:S01]  /*4460*/  UMOV UR5, UR19 ;  /* 0x0000001300057c82 */ /* 0x000fe20008000000 */
[----:B------:R-:W-:Y:S02]  /*4470*/  USEL UR6, UR7, UR6, !UP5 ;  /* 0x0000000607067287 */ /* 0x000fe4000e800000 */
[----:B------:R-:W-:Y:S02]  /*4480*/  USHF.R.U32.HI UR9, URZ, UR29, UR5 ;  /* 0x0000001dff097299 */ /* 0x000fe40008011605 */
[----:B------:R-:W-:Y:S01]  /*4490*/  UIMAD.WIDE.U32 UR10, UR6, UR14, URZ ;  /* 0x0000000e060a72a5 */ /* 0x000fe2000f8e00ff */
[----:B------:R-:W-:Y:S02]  /*44a0*/  UMOV UR5, UR21 ;  /* 0x0000001500057c82 */ /* 0x000fe40008000000 */
[----:B------:R-:W-:Y:S03]  /*44b0*/  @UP4 USHF.R.U32.HI UR4, URZ, UR15, UR5 ;  /* 0x0000000fff044299 */ /* 0x000fe60008011605 */
[----:B------:R-:W-:Y:S01]  /*44c0*/  UMOV UR5, UR23 ;  /* 0x0000001700057c82 */ /* 0x000fe20008000000 */
[----:B------:R-:W-:Y:S02]  /*44d0*/  UIMAD UR4, UR40, UR4, URZ ;  /* 0x00000004280472a4 */ /* 0x000fe4000f8e02ff */
[----:B------:R-:W-:Y:S02]  /*44e0*/  @UP4 USHF.R.U32.HI UR8, URZ, UR15, UR5 ;  /* 0x0000000fff084299 */ /* 0x000fe40008011605 */
[----:B------:R-:W-:Y:S02]  /*44f0*/  USEL UR5, UR13, UR9, !UP6 ;  /* 0x000000090d057287 */ /* 0x000fe4000f000000 */
[----:B------:R-:W-:Y:S02]  /*4500*/  UIMAD UR9, UR40, UR8, URZ ;  /* 0x00000008280972a4 */ /* 0x000fe4000f8e02ff */
[----:B------:R-:W-:Y:S03]  /*4510*/  UISETP.GE.AND UP0, UPT, UR6, UR4, UPT ;  /* 0x000000040600728c */ /* 0x000fe6000bf06270 */
[----:B------:R-:W-:Y:S01]  /*4520*/  UMOV UR4, UR11 ;  /* 0x0000000b00047c82 */ /* 0x000fe20008000000 */
[----:B------:R-:W-:Y:S02]  /*4530*/  UISETP.GE.OR UP0, UPT, UR5, UR9, UP0 ;  /* 0x000000090500728c */ /* 0x000fe40008706670 */
[----:B------:R-:W-:Y:S02]  /*4540*/  USHF.R.U32.HI UR4, URZ, UR15, UR4 ;  /* 0x0000000fff047299 */ /* 0x000fe40008011604 */
[----:B------:R-:W-:Y:S02]  /*4550*/  UIMAD.WIDE.U32 UR10, UR5, UR14, URZ ;  /* 0x0000000e050a72a5 */ /* 0x000fe4000f8e00ff */
[----:B------:R-:W-:Y:S04]  /*4560*/  USEL UR12, UR6, UR4, !UP4 ;  /* 0x00000004060c7287 */ /* 0x000fe8000e000000 */
[----:B------:R-:W-:Y:S01]  /*4570*/  UIADD3 UR9, UPT, UPT, -UR12, URZ, URZ ;  /* 0x000000ff0c097290 */ /* 0x000fe2000fffe1ff */
[----:B------:R-:W-:Y:S02]  /*4580*/  @!UP0 UMOV UR4, UR11 ;  /* 0x0000000b00048c82 */ /* 0x000fe40008000000 */
[----:B------:R-:W-:Y:S02]  /*4590*/  @!UP0 USHF.R.U32.HI UR4, URZ, UR15, UR4 ;  /* 0x0000000fff048299 */ /* 0x000fe40008011604 */
[----:B------:R-:W-:Y:S02]  /*45a0*/  UIMAD UR9, UR40, UR9, UR6 ;  /* 0x00000009280972a4 */ /* 0x000fe4000f8e0206 */
[----:B------:R-:W-:Y:S04]  /*45b0*/  @!UP0 USEL UR4, UR5, UR4, !UP4 ;  /* 0x0000000405048287 */ /* 0x000fe8000e000000 */
[----:B------:R-:W-:Y:S02]  /*45c0*/  @!UP0 UIMAD UR9, UR8, UR9, UR4 ;  /* 0x00000009080982a4 */ /* 0x000fe4000f8e0204 */
[----:B------:R-:W-:Y:S02]  /*45d0*/  @!UP0 UIADD3 UR10, UPT, UPT, UR12, -UR4, URZ ;  /* 0x800000040c0a8290 */ /* 0x000fe4000fffe0ff */
[----:B------:R-:W-:Y:S02]  /*45e0*/  UIADD3 UR4, UPT, UPT, -UR5, URZ, URZ ;  /* 0x000000ff05047290 */ /* 0x000fe4000fffe1ff */
[----:B------:R-:W-:Y:S02]  /*45f0*/  UIADD3 UR8, UPT, UPT, -UR6, URZ, URZ ;  /* 0x000000ff06087290 */ /* 0x000fe4000fffe1ff */
[----:B------:R-:W-:Y:S02]  /*4600*/  @!UP0 UIMAD UR6, UR10, UR40, UR5 ;  /* 0x000000280a0682a4 */ /* 0x000fe4000f8e0205 */
[----:B------:R-:W-:Y:S02]  /*4610*/  UIMAD UR13, UR16, UR4, UR13 ;  /* 0x00000004100d72a4 */ /* 0x000fe4000f8e020d */
[----:B------:R-:W-:Y:S01]  /*4620*/  UIMAD UR7, UR30, UR8, UR7 ;  /* 0x000000081e0772a4 */ /* 0x000fe2000f8e0207 */
[----:B------:R-:W-:Y:S02]  /*4630*/  @!UP0 UMOV UR5, UR9 ;  /* 0x0000000900058c82 */ /* 0x000fe40008000000 */
[----:B------:R-:W-:Y:S02]  /*4640*/  UIMAD UR13, UR5, UR16, UR13 ;  /* 0x00000010050d72a4 */ /* 0x000fe4000f8e020d */
[----:B------:R-:W-:Y:S11]  /*4650*/  UIMAD UR7, UR6, UR30, UR7 ;  /* 0x0000001e060772a4 */ /* 0x000ff6000f8e0207 */
[----:B------:R-:W-:Y:S01]  /*4660*/  @!UPT UIADD3 URZ, UPT, UPT, URZ, URZ, URZ ;  /* 0x000000fffffff290 */ /* 0x000fe2000fffe0ff */
.L_x_81:
[----:B------:R-:W2:Y:S01]  /*4670*/  @!UP2 LDCU.128 UR20, c[0x0][0xb10] ;  /* 0x00016200ff14a7ac */ /* 0x000ea20008000c00 */
[C---:B----4-:R-:W-:Y:S02]  /*4680*/  ISETP.NE.U32.AND P1, PT, R4.reuse, RZ, PT ;  /* 0x000000ff0400720c */ /* 0x050fe40003f25070 */
[----:B------:R-:W-:Y:S02]  /*4690*/  ISETP.NE.U32.AND P0, PT, R4, RZ, PT ;  /* 0x000000ff0400720c */ /* 0x000fe40003f05070 */
[C---:B------:R-:W-:Y:S02]  /*46a0*/  ISETP.NE.AND.EX P1, PT, R5.reuse, RZ, PT, P1 ;  /* 0x000000ff0500720c */ /* 0x040fe40003f25310 */
[----:B------:R-:W-:Y:S01]  /*46b0*/  ISETP.NE.AND.EX P0, PT, R5, RZ, PT, P0 ;  /* 0x000000ff0500720c */ /* 0x000fe20003f05300 */
[----:B------:R-:W3:Y:S01]  /*46c0*/  @!UP2 LDCU UR5, c[0x0][0xb0c] ;  /* 0x00016180ff05a7ac */ /* 0x000ee20008000800 */
[----:B------:R-:W-:Y:S01]  /*46d0*/  SHF.L.U32 R6, R15, 0x1f, RZ ;  /* 0x0000001f0f067819 */ /* 0x000fe200000006ff */
[----:B--2---:R-:W-:Y:S07]  /*46e0*/  UIMAD.WIDE.U32 UR8, UR13, UR20, URZ ;  /* 0x000000140d0872a5 */ /* 0x004fee000f8e00ff */
[----:B------:R-:W-:Y:S01]  /*46f0*/  @!UP2 UMOV UR4, UR9 ;  /* 0x000000090004ac82 */ /* 0x000fe20008000000 */
[----:B---3--:R-:W-:Y:S02]  /*4700*/  @!UP2 UISETP.NE.AND UP0, UPT, UR5, 0x1, UPT ;  /* 0x000000010500a88c */ /* 0x008fe4000bf05270 */
[----:B------:R-:W-:Y:S02]  /*4710*/  @!UP2 USHF.R.U32.HI UR4, URZ, UR21, UR4 ;  /* 0x00000015ff04a299 */ /* 0x000fe40008011604 */
[----:B------:R-:W-:Y:S02]  /*4720*/  UIMAD.WIDE.U32 UR8, UR7, UR23, URZ ;  /* 0x00000017070872a5 */ /* 0x000fe4000f8e00ff */
[----:B------:R-:W-:Y:S02]  /*4730*/  @!UP2 USEL UR10, UR13, UR4, !UP0 ;  /* 0x000000040d0aa287 */ /* 0x000fe4000c000000 */
[----:B------:R-:W-:Y:S03]  /*4740*/  @!UP2 UISETP.NE.AND UP0, UPT, UR22, 0x1, UPT ;  /* 0x000000011600a88c */ /* 0x000fe6000bf05270 */
[----:B------:R-:W-:Y:S02]  /*4750*/  @!UP2 UMOV UR6, UR9 ;  /* 0x000000090006ac82 */ /* 0x000fe40008000000 */
[----:B------:R-:W2:Y:S02]  /*4760*/  @!UP2 LDCU UR4, c[0x0][0xb20] ;  /* 0x00016400ff04a7ac */ /* 0x000ea40008000800 */
[----:B--2---:R-:W-:Y:S04]  /*4770*/  @!UP2 USHF.R.U32.HI UR6, URZ, UR4, UR6 ;  /* 0x00000004ff06a299 */ /* 0x004fe80008011606 */
[----:B------:R-:W-:Y:S04]  /*4780*/  @!UP2 USEL UR6, UR7, UR6, !UP0 ;  /* 0x000000060706a287 */ /* 0x000fe8000c000000 */
[----:B------:R-:W-:Y:S02]  /*4790*/  @!UP2 UIADD3 UR4, UPT, UPT, -UR10, UR6, URZ ;  /* 0x000000060a04a290 */ /* 0x000fe4000fffe1ff */
[----:B------:R-:W-:Y:S02]  /*47a0*/  @!UP2 UIADD3 UR6, UPT, UPT, UR10, -UR6, URZ ;  /* 0x800000060a06a290 */ /* 0x000fe4000fffe0ff */
[----:B------:R-:W-:Y:S02]  /*47b0*/  @!UP2 UIMAD UR13, UR4, UR5, UR13 ;  /* 0x00000005040da2a4 */ /* 0x000fe4000f8e020d */
[----:B------:R-:W-:Y:S01]  /*47c0*/  @!UP2 UIMAD UR7, UR6, UR22, UR7 ;  /* 0x000000160607a2a4 */ /* 0x000fe2000f8e0207 */
[----:B------:R-:W-:Y:S11]  /*47d0*/  BRA.U UP3, `(.L_x_82) ;  /* 0x0000000103107547 */ /* 0x000ff6000b800000 */
[----:B------:R-:W-:Y:S04]  /*47e0*/  MOV R7, UR34 ;  /* 0x0000002200077c02 */ /* 0x000fe80008000f00 */
[----:B------:R-:W-:Y:S04]  /*47f0*/  SHF.L.U32 R7, R7, 0x1f, RZ ;  /* 0x0000001f07077819 */ /* 0x000fe800000006ff */
[----:B------:R-:W2:Y:S02]  /*4800*/  SYNCS.PHASECHK.TRANS64.TRYWAIT P2, [UR17+0x98], R7 ;  /* 0x00009807ff0075a7 */ /* 0x000ea40008041111 */
[----:B--2---:R-:W-:Y:S05]  /*4810*/  @!P2 BRA `(.L_x_83) ;  /* 0x0000003000f0a947 */ /* 0x004fea0003800000 */
.L_x_82:
[----:B------:R-:W-:Y:S05]  /*4820*/  @!P1 BRA `(.L_x_84) ;  /* 0x0000000000309947 */ /* 0x000fea0003800000 */
[----:B------:R-:W-:Y:S01]  /*4830*/  ISETP.NE.U32.AND P1, PT, R2, RZ, PT ;  /* 0x000000ff0200720c */ /* 0x000fe20003f25070 */
[----:B------:R-:W2:Y:S01]  /*4840*/  LDCU.64 UR4, c[0x0][0x358] ;  /* 0x00006b00ff0477ac */ /* 0x000ea20008000a00 */
[----:B------:R-:W-:Y:S02]  /*4850*/  IMAD.MOV.U32 R147, RZ, RZ, 0x1 ;  /* 0x00000001ff937424 */ /* 0x000fe400078e00ff */
[----:B------:R-:W-:Y:S11]  /*4860*/  ISETP.NE.AND.EX P1, PT, R3, RZ, PT, P1 ;  /* 0x000000ff0300720c */ /* 0x000ff60003f25310 */
[----:B------:R-:W-:Y:S02]  /*4870*/  @!UPT UIADD3 URZ, UPT, UPT, URZ, URZ, URZ ;  /* 0x000000fffffff290 */ /* 0x000fe4000fffe0ff */
[----:B------:R-:W3:Y:S01]  /*4880*/  @P1 LDC.64 R8, c[0x0][0x888] ;  /* 0x00022200ff081b82 */ /* 0x000ee20000000a00 */
[----:B-1----:R-:W-:Y:S04]  /*4890*/  @P1 IMAD R0, R4, UR36, RZ ;  /* 0x0000002404001c24 */ /* 0x002fe8000f8e02ff */
[----:B---3--:R-:W-:Y:S04]  /*48a0*/  @P1 IMAD.WIDE R8, R0, 0x4, R8 ;  /* 0x0000000400081825 */ /* 0x008fe800078e0208 */
[----:B------:R-:W-:Y:S01]  /*48b0*/  HFMA2 R0, -RZ, RZ, 0, 5.9604644775390625e-08 ;  /* 0x00000001ff007431 */ /* 0x000fe200000001ff */
[----:B--2--5:R2:W5:Y:S04]  /*48c0*/  @P1 LDG.E R71, desc[UR4][R8.64] ;  /* 0x0000000408471981 */ /* 0x024568000c1e1900 */
[----:B------:R-:W-:Y:S01]  /*48d0*/  @!P1 PRMT R147, R0, 0x7610, R147 ;  /* 0x0000761000939816 */ /* 0x000fe20000000093 */
[----:B--2---:R-:W3:Y:S06]  /*48e0*/  @!P1 LDC R71, c[0x0][0x880] ;  /* 0x00022000ff479b82 */ /* 0x004eec0000000800 */
.L_x_84:
[----:B---3-5:R-:W-:Y:S01]  /*48f0*/  @!P0 ISETP.EQ.AND P1, PT, R71, RZ, PT ;  /* 0x000000ff4700820c */ /* 0x028fe20003f22270 */
[----:B------:R-:W-:Y:S01]  /*4900*/  @!UPT UIADD3 URZ, UPT, UPT, URZ, URZ, URZ ;  /* 0x000000fffffff290 */ /* 0x000fe2000fffe0ff */
[----:B------:R-:W-:Y:S11]  /*4910*/  @!P0 BRA `(.L_x_85) ;  /* 0x0000000000188947 */ /* 0x000ff60003800000 */
[----:B------:R-:W-:Y:S02]  /*4920*/  LOP3.LUT P0, RZ, R147, 0xff, RZ, 0xc0, !PT ;  /* 0x000000ff93ff7812 */ /* 0x000fe4000780c0ff */
[----:B------:R-:W-:Y:S04]  /*4930*/  ISETP.NE.U32.AND P1, PT, R2, RZ, PT ;  /* 0x000000ff0200720c */ /* 0x000fe80003f25070 */
[----:B------:R-:W-:Y:S04]  /*4940*/  ISETP.NE.AND.EX P1, PT, R3, RZ, PT, P1 ;  /* 0x000000ff0300720c */ /* 0x000fe80003f25310 */
[----:B------:R-:W-:Y:S03]  /*4950*/  PLOP3.LUT P1, PT, P1, PT, PT, 0x8, 0x80 ;  /* 0x000000000080781c */ /* 0x000fe60000f2e170 */
[----:B------:R-:W-:Y:S11]  /*4960*/  @P0 ISETP.EQ.AND P1, PT, R71, RZ, PT ;  /* 0x000000ff4700020c */ /* 0x000ff60003f22270 */
[----:B------:R-:W-:Y:S02]  /*4970*/  @!UPT UIADD3 URZ, UPT, UPT, URZ, URZ, URZ ;  /* 0x000000fffffff290 */ /* 0x000fe4000fffe0ff */
.L_x_85:
[----:B------:R-:W2:Y:S01]  /*4980*/  SYNCS.PHASECHK.TRANS64.TRYWAIT P0, [UR17+0x88], R6 ;  /* 0x00008806ff0075a7 */ /* 0x000ea20008001111 */
[----:B------:R-:W-:Y:S02]  /*4990*/  ELECT P2, URZ, PT ;  /* 0x0000000000ff782f */ /* 0x000fe40003840000 */
[----:B------:R-:W-:Y:S01]  /*49a0*/  IADD3 R14, PT, PT, R14, 0x1, RZ ;  /* 0x000000010e0e7810 */ /* 0x000fe20007ffe0ff */
[----:B--2---:R-:W-:Y:S10]  /*49b0*/  @!P0 BRA `(.L_x_86) ;  /* 0x0000003000a08947 */ /* 0x004ff40003800000 */
.L_x_145:
[----:B------:R-:W-:Y:S01]  /*49c0*/  PLOP3.LUT P1, PT, P1, P2, PT, 0xf2, 0x2f ;  /* 0x00000000002f781c */ /* 0x000fe20000f25e72 */
[----:B------:R-:W-:Y:S01]  /*49d0*/  UMOV UR18, 0x0 ;  /* 0x0000000000127882 */ /* 0x000fe20000000000 */
[----:B------:R-:W-:Y:S01]  /*49e0*/  UMOV UR19, 0x10000000 ;  /* 0x1000000000137882 */ /* 0x000fe20000000000 */
[----:B------:R-:W-:Y:S01]  /*49f0*/  UMOV UR12, UR36 ;  /* 0x00000024000c7c82 */ /* 0x000fe20008000000 */
[----:B------:R-:W-:Y:S01]  /*4a00*/  LOP3.LUT R15, R15, 0x1, RZ, 0x3c, !PT ;  /* 0x000000010f0f7812 */ /* 0x000fe200078e3cff */
[----:B------:R-:W-:Y:S01]  /*4a10*/  UPLOP3.LUT UP3, UPT, UPT, UPT, UPT, 0x80, 0x8 ;  /* 0x000000000008789c */ /* 0x000fe20003f6f070 */
[----:B------:R-:W-:Y:S07]  /*4a20*/  UMOV UR36, UR24 ;  /* 0x0000001800247c82 */ /* 0x000fee0008000000 */
[----:B-1----:R-:W-:Y:S01]  /*4a30*/  @!P1 IADD3 R6, P0, PT, R16, 0x580, RZ ;  /* 0x0000058010069810 */ /* 0x002fe20007f1e0ff */
[----:B------:R-:W-:Y:S03]  /*4a40*/  VOTEU.ALL UP0, P1 ;  /* 0x0000000000ff7886 */ /* 0x000fe60000800000 */
[----:B------:R-:W-:Y:S01]  /*4a50*/  @!P1 R2UR UR5, R6 ;  /* 0x00000000060592ca */ /* 0x000fe200000e0000 */
[----:B------:R-:W-:Y:S01]  /*4a60*/  @!P1 IMAD.X R0, RZ, RZ, R17, P0 ;  /* 0x000000ffff009224 */ /* 0x000fe200000e0611 */
[----:B------:R-:W-:Y:S01]  /*4a70*/  @!UP0 USHF.L.U32 UR10, UR45, 0x6, URZ ;  /* 0x000000062d0a8899 */ /* 0x000fe200080006ff */
[----:B------:R-:W-:Y:S01]  /*4a80*/  ISETP.NE.AND P0, PT, R14, 0x2, PT ;  /* 0x000000020e00780c */ /* 0x000fe20003f05270 */
[----:B------:R-:W-:Y:S02]  /*4a90*/  @!UP0 USHF.L.U32 UR11, UR46, 0x7, URZ ;  /* 0x000000072e0b8899 */ /* 0x000fe400080006ff */
[----:B------:R-:W-:Y:S01]  /*4aa0*/  @!P1 R2UR UR4, R0 ;  /* 0x00000000000492ca */ /* 0x000fe200000e0000 */
[----:B------:R-:W-:Y:S01]  /*4ab0*/  @!UP0 UIADD3 UR8, UPT, UPT, UR17, 0x200, URZ ;  /* 0x0000020011088890 */ /* 0x000fe2000fffe0ff */
[----:B------:R-:W-:Y:S01]  /*4ac0*/  SEL R0, RZ, 0x1, P0 ;  /* 0x00000001ff007807 */ /* 0x000fe20000000000 */
[----:B------:R-:W-:Y:S01]  /*4ad0*/  @!UP0 UIADD3 UR9, UPT, UPT, UR17, 0x80, URZ ;  /* 0x0000008011098890 */ /* 0x000fe2000fffe0ff */
[----:B------:R-:W-:Y:S01]  /*4ae0*/  SEL R14, R14, RZ, P0 ;  /* 0x000000ff0e0e7207 */ /* 0x000fe20000000000 */
[----:B------:R-:W-:Y:S01]  /*4af0*/  VOTEU.ALL UP0, P1 ;  /* 0x0000000000ff7886 */ /* 0x000fe20000800000 */
[----:B------:R-:W-:Y:S01]  /*4b00*/  LOP3.LUT R13, R13, R0, RZ, 0x3c, !PT ;  /* 0x000000000d0d7212 */ /* 0x000fe200078e3cff */
[----:B------:R-:W-:Y:S01]  /*4b10*/  IMAD.U32 R6, RZ, RZ, UR5 ;  /* 0x00000005ff067e24 */ /* 0x000fe2000f8e00ff */
[----:B------:R-:W-:Y:S02]  /*4b20*/  UIADD3 UR45, UPT, UPT, UR7, UR57, URZ ;  /* 0x00000039072d7290 */ /* 0x000fe4000fffe0ff */
[----:B------:R-:W-:Y:S03]  /*4b30*/  UIADD3 UR46, UPT, UPT, UR13, UR60, URZ ;  /* 0x0000003c0d2e7290 */ /* 0x000fe6000fffe0ff */
[----:B------:R-:W-:Y:S01]  /*4b40*/  IMAD.U32 R7, RZ, RZ, UR4 ;  /* 0x00000004ff077e24 */ /* 0x000fe2000f8e00ff */
[----:B------:R-:W-:Y:S04]  /*4b50*/  @!P1 R2UR UR4, R6 ;  /* 0x00000000060492ca */ /* 0x000fe800000e0000 */
[----:B------:R-:W-:Y:S11]  /*4b60*/  @!P1 R2UR UR5, R7 ;  /* 0x00000000070592ca */ /* 0x000ff600000e0000 */
[----:B------:R-:W-:Y:S02]  /*4b70*/  @!UPT UIADD3 URZ, UPT, UPT, URZ, URZ, URZ ;  /* 0x000000fffffff290 */ /* 0x000fe4000fffe0ff */
[----:B------:R2:W-:Y:S01]  /*4b80*/  @!UP0 UTMALDG.3D [UR8], [UR4], desc[UR18] ;  /* 0x00001208040085b4 */ /* 0x0005e20008011000 */
[----:B------:R2:W-:Y:S01]  /*4b90*/  @!P1 SYNCS.ARRIVE.TRANS64.RED.A0TR RZ, [UR17+0x80], R12 ;  /* 0x0000800cffff99a7 */ /* 0x0005e20008300411 */
[----:B------:R-:W-:Y:S01]  /*4ba0*/  SYNCS.ARRIVE.TRANS64.RED.A1T0 RZ, [UR48], RZ ;  /* 0x000000ffffff79a7 */ /* 0x000fe20008100430 */
[----:B------:R-:W-:Y:S05]  /*4bb0*/  BRA.U UP1, `(.L_x_87) ;  /* 0xfffffff5018c7547 */ /* 0x000fea000b83ffff */
[----:B------:R-:W-:Y:S07]  /*4bc0*/  MOV R0, UR17 ;  /* 0x0000001100007c02 */ /* 0x000fee0008000f00 */
.L_x_88:
[----:B-1----:R-:W-:-:S04]  /*4bd0*/  SHF.L.U32 R2, R15, 0x1f, RZ ;  /* 0x0000001f0f027819 */ /* 0x002fc800000006ff */
[----:B------:R1:W3:Y:S03]  /*4be0*/  SYNCS.PHASECHK.TRANS64.TRYWAIT P0, [R0+URZ+0x88], R2 ;  /* 0x00008802000075a7 */ /* 0x0002e600080011ff */
[----:B---3--:R-:W-:Y:S05]  /*4bf0*/  @!P0 NANOSLEEP.SYNCS 0x989680 ;  /* 0x009896800000895d */ /* 0x008fea0003900000 */
[----:B------:R-:W3:Y:S02]  /*4c00*/  @!P0 SYNCS.PHASECHK.TRANS64 P0, [R0+URZ+0x88], R2 ;  /* 0x00008802000085a7 */ /* 0x000ee400080010ff */
[----:B--23--:R-:W-:Y:S05]  /*4c10*/  @P0 EXIT ;  /* 0x000000000000094d */ /* 0x00cfea0003800000 */
[----:B------:R-:W-:Y:S05]  /*4c20*/  BRA `(.L_x_88) ;  /* 0xfffffffc00e87947 */ /* 0x000fea000383ffff */
.L_x_79:
[----:B------:R-:W-:-:S06]  /*4c30*/  UISETP.GE.AND UP0, UPT, UR22, 0x4, UPT ;  /* 0x000000041600788c */ /* 0x000fcc000bf06270 */
[----:B------:R-:W-:-:S13]  /*4c40*/  PLOP3.LUT P0, PT, PT, PT, UP0, 0x80, 0x8 ;  /* 0x000000000008781c */ /* 0x000fda0003f0f008 */
[----:B------:R-:W-:Y:S05]  /*4c50*/  @!P0 EXIT ;  /* 0x000000000000894d */ /* 0x000fea0003800000 */
[----:B------:R-:W-:Y:S01]  /*4c60*/  BAR.SYNC.DEFER_BLOCKING 0x6, 0xa0 ;  /* 0x0182800000007b1d */ /* 0x000fe20000010000 */
[C---:B------:R-:W-:Y:S01]  /*4c70*/  IMAD.SHL.U32 R146, R142.reuse, 0x40, RZ ;  /* 0x000000408e927824 */ /* 0x040fe200078e00ff */
[C---:B------:R-:W-:Y:S01]  /*4c80*/  R2P PR, R142.reuse, 0x6 ;  /* 0x000000068e007804 */ /* 0x040fe20000000000 */
[C---:B------:R-:W-:Y:S01]  /*4c90*/  IMAD.SHL.U32 R4, R142.reuse, 0x8, RZ ;  /* 0x000000088e047824 */ /* 0x040fe200078e00ff */
[----:B------:R-:W-:Y:S01]  /*4ca0*/  SHF.L.U32 R69, R142, 0x10, RZ ;  /* 0x000000108e457819 */ /* 0x000fe200000006ff */
[----:B------:R-:W-:Y:S01]  /*4cb0*/  IMAD.MOV.U32 R144, RZ, RZ, 0x20 ;  /* 0x00000020ff907424 */ /* 0x000fe200078e00ff */
[----:B------:R-:W-:Y:S02]  /*4cc0*/  UMOV UR44, 0x400 ;  /* 0x00000400002c7882 */ /* 0x000fe40000000000 */
[----:B------:R-:W1:Y:S01]  /*4cd0*/  LDC.64 R138, c[0x0][0x888] ;  /* 0x00022200ff8a7b82 */ /* 0x000e620000000a00 */
[----:B------:R-:W-:Y:S01]  /*4ce0*/  ULEA UR44, UR48, UR44, 0x18 ;  /* 0x0000002c302c7291 */ /* 0x000fe2000f8ec0ff */
[----:B------:R-:W-:Y:S01]  /*4cf0*/  LOP3.LUT R5, R146, 0x180, RZ, 0xc0, !PT ;  /* 0x0000018092057812 */ /* 0x000fe200078ec0ff */
[----:B------:R-:W-:Y:S01]  /*4d00*/  IMAD.MOV.U32 R145, RZ, RZ, 0x10 ;  /* 0x00000010ff917424 */ /* 0x000fe200078e00ff */
[----:B------:R-:W-:Y:S01]  /*4d10*/  SEL R144, R144, 0xffffffe0, !P2 ;  /* 0xffffffe090907807 */ /* 0x000fe20005000000 */
[----:B------:R-:W-:Y:S01]  /*4d20*/  UIADD3 UR4, UPT, UPT, UR44, 0x2200, URZ ;  /* 0x000022002c047890 */ /* 0x000fe2000fffe0ff */
[----:B------:R-:W-:Y:S01]  /*4d30*/  LOP3.LUT R4, R5, 0x30, R4, 0xf8, !PT ;  /* 0x0000003005047812 */ /* 0x000fe200078ef804 */
[----:B------:R-:W-:Y:S01]  /*4d40*/  HFMA2 R149, -RZ, RZ, 0, 0 ;  /* 0x00000000ff957431 */ /* 0x000fe200000001ff */
[----:B------:R-:W2:Y:S01]  /*4d50*/  LDC.64 R140, c[0x0][0x890] ;  /* 0x00022400ff8c7b82 */ /* 0x000ea20000000a00 */
[----:B------:R-:W-:Y:S01]  /*4d60*/  SEL R145, R145, 0xfffffff0, !P1 ;  /* 0xfffffff091917807 */ /* 0x000fe20004800000 */
[----:B------:R-:W-:Y:S01]  /*4d70*/  IMAD.MOV.U32 R68, RZ, RZ, RZ ;  /* 0x000000ffff447224 */ /* 0x000fe200078e00ff */
[----:B------:R-:W-:Y:S01]  /*4d80*/  LOP3.LUT R146, R4, 0x1e40, R146, 0xf8, !PT ;  /* 0x00001e4004927812 */ /* 0x000fe200078ef892 */
[----:B------:R-:W-:Y:S01]  /*4d90*/  IMAD.MOV.U32 R152, RZ, RZ, RZ ;  /* 0x000000ffff987224 */ /* 0x000fe200078e00ff */
[----:B------:R-:W-:-:S02]  /*4da0*/  SHF.R.U32.HI R143, RZ, 0x4, R144 ;  /* 0x00000004ff8f7819 */ /* 0x000fc40000011690 */
[----:B------:R-:W-:Y:S02]  /*4db0*/  CS2R R150, SRZ ;  /* 0x0000000000967805 */ /* 0x000fe4000001ff00 */
[----:B------:R-:W-:Y:S01]  /*4dc0*/  LOP3.LUT R69, R69, 0x600000, RZ, 0xc0, !PT ;  /* 0x0060000045457812 */ /* 0x000fe200078ec0ff */
[----:B------:R-:W3:Y:S01]  /*4dd0*/  LDC.64 R136, c[0x0][0x8b0] ;  /* 0x00022c00ff887b82 */ /* 0x000ee20000000a00 */
[----:B------:R-:W4:Y:S01]  /*4de0*/  LDS R0, [UR44+0x150] ;  /* 0x0001502cff007984 */ /* 0x000f220008000800 */
[----:B------:R-:W-:Y:S01]  /*4df0*/  VIADD R4, R146, UR44 ;  /* 0x0000002c92047c36 */ /* 0x000fe20008000000 */
[----:B------:R-:W-:Y:S01]  /*4e00*/  LEA.HI R143, R145, R143, RZ, 0x1c ;  /* 0x0000008f918f7211 */ /* 0x000fe200078fe0ff */
[----:B------:R-:W-:Y:S01]  /*4e10*/  IMAD.U32 R153, RZ, RZ, UR4 ;  /* 0x00000004ff997e24 */ /* 0x000fe2000f8e00ff */
[----:B------:R-:W1:Y:S01]  /*4e20*/  LDCU UR50, c[0x0][0x370] ;  /* 0x00006e00ff3277ac */ /* 0x000e620008000800 */
[--C-:B------:R-:W-:Y:S01]  /*4e30*/  IMAD.IADD R144, R144, 0x1, R4.reuse ;  /* 0x0000000190907824 */ /* 0x100fe200078e0204 */
[----:B------:R-:W-:Y:S01]  /*4e40*/  LEA R143, R143, R4, 0x4 ;  /* 0x000000048f8f7211 */ /* 0x000fe200078e20ff */
[----:B------:R-:W1:Y:S01]  /*4e50*/  LDC.64 R134, c[0x0][0x8a8] ;  /* 0x00022a00ff867b82 */ /* 0x000e620000000a00 */
[----:B------:R-:W-:Y:S01]  /*4e60*/  IMAD.IADD R145, R145, 0x1, R4 ;  /* 0x0000000191917824 */ /* 0x000fe200078e0204 */
[----:B------:R-:W1:Y:S01]  /*4e70*/  LDCU.64 UR62, c[0x0][0x348] ;  /* 0x00006900ff3e77ac */ /* 0x000e620008000a00 */
[----:B------:R-:W1:Y:S01]  /*4e80*/  LDCU UR41, c[0x0][0xb0c] ;  /* 0x00016180ff2977ac */ /* 0x000e620008000800 */
[----:B------:R-:W1:Y:S01]  /*4e90*/  LDCU UR39, c[0x0][0xb30] ;  /* 0x00016600ff2777ac */ /* 0x000e620008000800 */
[----:B------:R-:W1:Y:S01]  /*4ea0*/  LDCU.64 UR58, c[0x0][0x888] ;  /* 0x00011100ff3a77ac */ /* 0x000e620008000a00 */
[----:B------:R-:W1:Y:S01]  /*4eb0*/  LDCU.64 UR42, c[0x0][0xb28] ;  /* 0x00016500ff2a77ac */ /* 0x000e620008000a00 */
[----:B------:R-:W1:Y:S01]  /*4ec0*/  LDCU.128 UR52, c[0x0][0xb10] ;  /* 0x00016200ff3477ac */ /* 0x000e620008000c00 */
[----:B------:R-:W1:Y:S01]  /*4ed0*/  LDCU UR49, c[0x0][0x374] ;  /* 0x00006e80ff3177ac */ /* 0x000e620008000800 */
[----:B------:R-:W-:Y:S01]  /*4ee0*/  UIADD3 UR56, UPT, UPT, UR44, 0x200, URZ ;  /* 0x000002002c387890 */ /* 0x000fe2000fffe0ff */
[----:B--2-4-:R-:W-:-:S11]  /*4ef0*/  IMAD.IADD R69, R0, 0x1, R69 ;  /* 0x0000000100457824 */ /* 0x014fd600078e0245 */
.L_x_106:
[----:B------:R-:W-:Y:S02]  /*4f00*/  LEA R3, R149, UR44, 0x3 ;  /* 0x0000002c95037c11 */ /* 0x000fe4000f8e18ff */
[----:B------:R-:W-:Y:S02]  /*4f10*/  SHF.L.U32 R0, R151, 0x1f, RZ ;  /* 0x0000001f97007819 */ /* 0x000fe400000006ff */
[----:B------:R-:W-:Y:S02]  /*4f20*/  LEA R4, R149, UR44, 0x4 ;  /* 0x0000002c95047c11 */ /* 0x000fe4000f8e20ff */
[----:B--2---:R-:W2:Y:S02]  /*4f30*/  SYNCS.PHASECHK.TRANS64.TRYWAIT P0, [R3+URZ+0xa0], R0 ;  /* 0x0000a000030075a7 */ /* 0x004ea400080011ff */
[----:B-12---:R-:W-:Y:S05]  /*4f40*/  @!P0 BRA `(.L_x_89) ;  /* 0x0000002c00548947 */ /* 0x006fea0003800000 */
.L_x_146:
[----:B------:R-:W4:Y:S01]  /*4f50*/  LDS.128 R4, [R4+0x130] ;  /* 0x0001300004047984 */ /* 0x000f220000000c00 */
[----:B------:R-:W-:Y:S01]  /*4f60*/  UISETP.GE.AND UP0, UPT, UR40, 0x1, UPT ;  /* 0x000000012800788c */ /* 0x000fe2000bf06270 */
[----:B------:R-:W-:Y:S01]  /*4f70*/  @!PT LDS RZ, [RZ] ;  /* 0x00000000fffff984 */ /* 0x000fe20000000800 */
[----:B------:R-:W-:Y:S01]  /*4f80*/  @!PT LDS RZ, [RZ] ;  /* 0x00000000fffff984 */ /* 0x000fe20000000800 */
[----:B------:R-:W-:Y:S01]  /*4f90*/  @!PT LDS RZ, [RZ] ;  /* 0x00000000fffff984 */ /* 0x000fe20000000800 */
[----:B------:R-:W-:Y:S01]  /*4fa0*/  @!PT LDS RZ, [RZ] ;  /* 0x00000000fffff984 */ /* 0x000fe20000000800 */
[----:B------:R1:W-:Y:S06]  /*4fb0*/  MEMBAR.ALL.CTA ;  /* 0x0000000000007992 */ /* 0x0003ec0000008000 */
[----:B-1----:R-:W1:Y:S01]  /*4fc0*/  FENCE.VIEW.ASYNC.S ;  /* 0x00000000000073c6 */ /* 0x002e620000000000 */
[----:B----4-:R-:W-:Y:S11]  /*4fd0*/  LOP3.LUT P0, RZ, R6, 0x1, RZ, 0xc0, !PT ;  /* 0x0000000106ff7812 */ /* 0x010ff6000780c0ff */
[----:B------:R-:W-:Y:S02]  /*4fe0*/  @!UPT UIADD3 URZ, UPT, UPT, URZ, URZ, URZ ;  /* 0x000000fffffff290 */ /* 0x000fe4000fffe0ff */
[----:B-1----:R-:W-:Y:S01]  /*4ff0*/  VOTEU.ANY UP1, P0 ;  /* 0x0000000000ff7886 */ /* 0x002fe20000020100 */
[----:B------:R-:W-:Y:S01]  /*5000*/  PLOP3.LUT P0, PT, PT, PT, UP1, 0x80, 0x8 ;  /* 0x000000000008781c */ /* 0x000fe20003f0f018 */
[----:B------:R-:W-:Y:S11]  /*5010*/  UP2UR UR47, UPR, URZ, 0x2 ;  /* 0x00000002ff2f7883 */ /* 0x000ff60008000000 */
[----:B------:R-:W-:Y:S01]  /*5020*/  @!UPT UIADD3 URZ, UPT, UPT, URZ, URZ, URZ ;  /* 0x000000fffffff290 */ /* 0x000fe2000fffe0ff */
        /* <DEDUP_REMOVED lines=13> */
[----:B------:R-:W2:Y:S01]  /*5100*/  LDCU UR12, c[0x0][0xb20] ;  /* 0x00016400ff0c77ac */ /* 0x000ea20008000800 */
[----:B------:R-:W-:Y:S02]  /*5110*/  UIMAD.WIDE.U32 UR4, UR49, UR55, URZ ;  /* 0x00000037310472a5 */ /* 0x000fe4000f8e00ff */
[----:B------:R-:W-:Y:S02]  /*5120*/  UIMAD.WIDE.U32 UR6, UR50, UR52, URZ ;  /* 0x00000034320672a5 */ /* 0x000fe4000f8e00ff */
[----:B------:R-:W-:Y:S02]  /*5130*/  UISETP.NE.AND UP0, UPT, UR54, 0x1, UPT ;  /* 0x000000013600788c */ /* 0x000fe4000bf05270 */
[----:B------:R-:W-:Y:S02]  /*5140*/  UIMAD.WIDE.U32 UR8, UR37, UR55, URZ ;  /* 0x00000037250872a5 */ /* 0x000fe4000f8e00ff */
[----:B------:R-:W-:Y:S02]  /*5150*/  UIMAD.WIDE.U32 UR10, UR38, UR52, URZ ;  /* 0x00000034260a72a5 */ /* 0x000fe4000f8e00ff */
[----:B------:R-:W-:Y:S02]  /*5160*/  UISETP.NE.AND UP1, UPT, UR41, 0x1, UPT ;  /* 0x000000012900788c */ /* 0x000fe4000bf25270 */
[----:B------:R-:W-:Y:S01]  /*5170*/  UISETP.NE.AND UP2, UPT, UR40, 0x1, UPT ;  /* 0x000000012800788c */ /* 0x000fe2000bf45270 */
[----:B------:R-:W-:Y:S02]  /*5180*/  UMOV UR4, UR5 ;  /* 0x0000000500047c82 */ /* 0x000fe40008000000 */
[----:B--2---:R-:W-:Y:S03]  /*5190*/  USHF.R.U32.HI UR5, URZ, UR12, UR4 ;  /* 0x0000000cff057299 */ /* 0x004fe60008011604 */
[----:B------:R-:W-:Y:S02]  /*51a0*/  UMOV UR4, UR7 ;  /* 0x0000000700047c82 */ /* 0x000fe40008000000 */
[----:B------:R-:W-:Y:S02]  /*51b0*/  USHF.R.U32.HI UR7, URZ, UR53, UR4 ;  /* 0x00000035ff077299 */ /* 0x000fe40008011604 */
[----:B------:R-:W-:Y:S02]  /*51c0*/  USEL UR4, UR49, UR5, !UP0 ;  /* 0x0000000531047287 */ /* 0x000fe4000c000000 */
[----:B------:R-:W-:Y:S01]  /*51d0*/  USEL UR7, UR50, UR7, !UP1 ;  /* 0x0000000732077287 */ /* 0x000fe2000c800000 */
[----:B------:R-:W-:Y:S01]  /*51e0*/  UMOV UR5, UR9 ;  /* 0x0000000900057c82 */ /* 0x000fe20008000000 */
[----:B------:R-:W-:Y:S02]  /*51f0*/  UIMAD.WIDE.U32 UR8, UR4, UR42, URZ ;  /* 0x0000002a040872a5 */ /* 0x000fe4000f8e00ff */
[----:B------:R-:W-:Y:S03]  /*5200*/  USHF.R.U32.HI UR6, URZ, UR12, UR5 ;  /* 0x0000000cff067299 */ /* 0x000fe60008011605 */
[----:B------:R-:W-:Y:S01]  /*5210*/  UMOV UR5, UR11 ;  /* 0x0000000b00057c82 */ /* 0x000fe20008000000 */
[----:B------:R-:W-:Y:S02]  /*5220*/  UIMAD.WIDE.U32 UR10, UR7, UR42, URZ ;  /* 0x0000002a070a72a5 */ /* 0x000fe4000f8e00ff */
[----:B------:R-:W-:Y:S02]  /*5230*/  USHF.R.U32.HI UR12, URZ, UR53, UR5 ;  /* 0x00000035ff0c7299 */ /* 0x000fe40008011605 */
[----:B------:R-:W-:Y:S01]  /*5240*/  USEL UR6, UR37, UR6, !UP0 ;  /* 0x0000000625067287 */ /* 0x000fe2000c000000 */
[----:B------:R-:W-:Y:S02]  /*5250*/  UMOV UR5, UR9 ;  /* 0x0000000900057c82 */ /* 0x000fe40008000000 */
[----:B------:R-:W-:Y:S01]  /*5260*/  UMOV UR10, UR11 ;  /* 0x0000000b000a7c82 */ /* 0x000fe20008000000 */
[----:B------:R-:W-:Y:S02]  /*5270*/  @UP2 USHF.R.U32.HI UR4, URZ, UR43, UR5 ;  /* 0x0000002bff042299 */ /* 0x000fe40008011605 */
[----:B------:R-:W-:Y:S02]  /*5280*/  @UP2 USHF.R.U32.HI UR7, URZ, UR43, UR10 ;  /* 0x0000002bff072299 */ /* 0x000fe4000801160a */
[----:B------:R-:W-:Y:S02]  /*5290*/  UIMAD UR4, UR40, UR4, URZ ;  /* 0x00000004280472a4 */ /* 0x000fe4000f8e02ff */
[----:B------:R-:W-:Y:S02]  /*52a0*/  UIMAD.WIDE.U32 UR10, UR6, UR42, URZ ;  /* 0x0000002a060a72a5 */ /* 0x000fe4000f8e00ff */
[----:B------:R-:W-:Y:S02]  /*52b0*/  USEL UR5, UR38, UR12, !UP1 ;  /* 0x0000000c26057287 */ /* 0x000fe4000c800000 */
[----:B------:R-:W-:Y:S02]  /*52c0*/  UIMAD UR8, UR40, UR7, URZ ;  /* 0x00000007280872a4 */ /* 0x000fe4000f8e02ff */
[----:B------:R-:W-:Y:S03]  /*52d0*/  UISETP.GE.AND UP0, UPT, UR6, UR4, UPT ;  /* 0x000000040600728c */ /* 0x000fe6000bf06270 */
[----:B------:R-:W-:Y:S01]  /*52e0*/  UMOV UR4, UR11 ;  /* 0x0000000b00047c82 */ /* 0x000fe20008000000 */
[----:B------:R-:W-:Y:S02]  /*52f0*/  UISETP.GE.OR UP0, UPT, UR5, UR8, UP0 ;  /* 0x000000080500728c */ /* 0x000fe40008706670 */
[----:B------:R-:W-:Y:S02]  /*5300*/  USHF.R.U32.HI UR4, URZ, UR43, UR4 ;  /* 0x0000002bff047299 */ /* 0x000fe40008011604 */
[----:B------:R-:W-:Y:S02]  /*5310*/  UIMAD.WIDE.U32 UR8, UR5, UR42, URZ ;  /* 0x0000002a050872a5 */ /* 0x000fe4000f8e00ff */
[----:B------:R-:W-:Y:S02]  /*5320*/  USEL UR11, UR6, UR4, !UP2 ;  /* 0x00000004060b7287 */ /* 0x000fe4000d000000 */
[----:B------:R-:W-:Y:S02]  /*5330*/  UIADD3 UR8, UPT, UPT, -UR5, URZ, URZ ;  /* 0x000000ff05087290 */ /* 0x000fe4000fffe1ff */
[----:B------:R-:W-:Y:S01]  /*5340*/  UIADD3 UR10, UPT, UPT, -UR11, URZ, URZ ;  /* 0x000000ff0b0a7290 */ /* 0x000fe2000fffe1ff */
[----:B------:R-:W-:Y:S01]  /*5350*/  @!UP0 UMOV UR4, UR9 ;  /* 0x0000000900048c82 */ /* 0x000fe20008000000 */
[----:B------:R-:W-:Y:S02]  /*5360*/  UIADD3 UR9, UPT, UPT, -UR6, URZ, URZ ;  /* 0x000000ff06097290 */ /* 0x000fe4000fffe1ff */
[----:B------:R-:W-:Y:S02]  /*5370*/  @!UP0 USHF.R.U32.HI UR4, URZ, UR43, UR4 ;  /* 0x0000002bff048299 */ /* 0x000fe40008011604 */
[----:B------:R-:W-:Y:S02]  /*5380*/  UIMAD UR10, UR40, UR10, UR6 ;  /* 0x0000000a280a72a4 */ /* 0x000fe4000f8e0206 */
[----:B------:R-:W-:Y:S04]  /*5390*/  @!UP0 USEL UR4, UR5, UR4, !UP2 ;  /* 0x0000000405048287 */ /* 0x000fe8000d000000 */
[----:B------:R-:W-:Y:S02]  /*53a0*/  @!UP0 UIMAD UR10, UR7, UR10, UR4 ;  /* 0x0000000a070a82a4 */ /* 0x000fe4000f8e0204 */
[----:B------:R-:W-:Y:S02]  /*53b0*/  @!UP0 UIADD3 UR11, UPT, UPT, UR11, -UR4, URZ ;  /* 0x800000040b0b8290 */ /* 0x000fe4000fffe0ff */
[----:B------:R-:W-:Y:S02]  /*53c0*/  UIMAD UR7, UR41, UR8, UR38 ;  /* 0x00000008290772a4 */ /* 0x000fe4000f8e0226 */
[----:B------:R-:W-:Y:S02]  /*53d0*/  @!UP0 UIMAD UR6, UR11, UR40, UR5 ;  /* 0x000000280b0682a4 */ /* 0x000fe4000f8e0205 */
[----:B------:R-:W-:Y:S01]  /*53e0*/  UIMAD UR4, UR54, UR9, UR37 ;  /* 0x00000009360472a4 */ /* 0x000fe2000f8e0225 */
[----:B------:R-:W-:Y:S02]  /*53f0*/  @!UP0 UMOV UR5, UR10 ;  /* 0x0000000a00058c82 */ /* 0x000fe40008000000 */
[----:B------:R-:W-:Y:S02]  /*5400*/  UIMAD UR38, UR5, UR41, UR7 ;  /* 0x00000029052672a4 */ /* 0x000fe4000f8e0207 */
[----:B------:R-:W-:Y:S11]  /*5410*/  UIMAD UR37, UR6, UR54, UR4 ;  /* 0x00000036062572a4 */ /* 0x000ff6000f8e0204 */
[----:B------:R-:W-:Y:S01]  /*5420*/  @!UPT UIADD3 URZ, UPT, UPT, URZ, URZ, URZ ;  /* 0x000000fffffff290 */ /* 0x000fe2000fffe0ff */
.L_x_90:
[----:B------:R-:W-:Y:S01]  /*5430*/  UISETP.NE.AND UP0, UPT, UR39, 0x1, UPT ;  /* 0x000000012700788c */ /* 0x000fe2000bf05270 */
[----:B------:R-:W-:Y:S10]  /*5440*/  IADD3 R149, PT, PT, R149, 0x1, RZ ;  /* 0x0000000195957810 */ /* 0x000ff40007ffe0ff */
[----:B------:R-:W2:Y:S01]  /*5450*/  @!UP0 LDCU.128 UR12, c[0x0][0xb10] ;  /* 0x00016200ff0c87ac */ /* 0x000ea20008000c00 */
[----:B------:R-:W4:Y:S01]  /*5460*/  @!UP0 LDCU UR5, c[0x0][0xb0c] ;  /* 0x00016180ff0587ac */ /* 0x000f220008000800 */
[----:B------:R-:W3:Y:S01]  /*5470*/  @!UP0 LDCU UR10, c[0x0][0xb20] ;  /* 0x00016400ff0a87ac */ /* 0x000ee20008000800 */
[----:B--2---:R-:W-:Y:S02]  /*5480*/  UIMAD.WIDE.U32 UR8, UR38, UR12, URZ ;  /* 0x0000000c260872a5 */ /* 0x004fe4000f8e00ff */
[----:B------:R-:W-:Y:S02]  /*5490*/  UIMAD.WIDE.U32 UR6, UR37, UR15, URZ ;  /* 0x0000000f250672a5 */ /* 0x000fe4000f8e00ff */
[----:B------:R-:W-:Y:S03]  /*54a0*/  @!UP0 UISETP.NE.AND UP1, UPT, UR14, 0x1, UPT ;  /* 0x000000010e00888c */ /* 0x000fe6000bf25270 */
[----:B------:R-:W-:Y:S01]  /*54b0*/  @!UP0 UMOV UR4, UR9 ;  /* 0x0000000900048c82 */ /* 0x000fe20008000000 */
[----:B----4-:R-:W-:Y:S02]  /*54c0*/  @!UP0 UISETP.NE.AND UP2, UPT, UR5, 0x1, UPT ;  /* 0x000000010500888c */ /* 0x010fe4000bf45270 */
[----:B------:R-:W-:Y:S01]  /*54d0*/  @!UP0 USHF.R.U32.HI UR4, URZ, UR13, UR4 ;  /* 0x0000000dff048299 */ /* 0x000fe20008011604 */
[----:B------:R-:W-:Y:S02]  /*54e0*/  @!UP0 UMOV UR6, UR7 ;  /* 0x0000000700068c82 */ /* 0x000fe40008000000 */
[----:B---3--:R-:W-:Y:S02]  /*54f0*/  @!UP0 USHF.R.U32.HI UR6, URZ, UR10, UR6 ;  /* 0x0000000aff068299 */ /* 0x008fe40008011606 */
[----:B------:R-:W-:Y:S02]  /*5500*/  @!UP0 USEL UR7, UR38, UR4, !UP2 ;  /* 0x0000000426078287 */ /* 0x000fe4000d000000 */
[----:B------:R-:W-:Y:S04]  /*5510*/  @!UP0 USEL UR6, UR37, UR6, !UP1 ;  /* 0x0000000625068287 */ /* 0x000fe8000c800000 */
[----:B------:R-:W-:Y:S02]  /*5520*/  @!UP0 UIADD3 UR4, UPT, UPT, -UR7, UR6, URZ ;  /* 0x0000000607048290 */ /* 0x000fe4000fffe1ff */
[----:B------:R-:W-:Y:S02]  /*5530*/  @!UP0 UIADD3 UR6, UPT, UPT, UR7, -UR6, URZ ;  /* 0x8000000607068290 */ /* 0x000fe4000fffe0ff */
[----:B------:R-:W-:Y:S02]  /*5540*/  @!UP0 UIMAD UR38, UR4, UR5, UR38 ;  /* 0x00000005042682a4 */ /* 0x000fe4000f8e0226 */
[----:B------:R-:W-:Y:S02]  /*5550*/  @!UP0 UIMAD UR37, UR6, UR14, UR37 ;  /* 0x0000000e062582a4 */ /* 0x000fe4000f8e0225 */
[----:B------:R-:W-:Y:S09]  /*5560*/  ULOP3.LUT UP0, URZ, UR56, 0x1b0, URZ, 0xc0, !UPT ;  /* 0x000001b038ff7892 */ /* 0x000ff2000f80c0ff */
[----:B------:R-:W-:Y:S05]  /*5570*/  BRA.U !UP0, `(.L_x_91) ;  /* 0x0000000108407547 */ /* 0x000fea000b800000 */
[----:B------:R-:W2:Y:S01]  /*5580*/  LDCU.64 UR8, c[0x4][0x80] ;  /* 0x01001000ff0877ac */ /* 0x000ea20008000a00 */
[----:B------:R-:W-:Y:S01]  /*5590*/  MOV R3, 0x0 ;  /* 0x0000000000037802 */ /* 0x000fe20000000f00 */
[----:B------:R-:W-:Y:S02]  /*55a0*/  HFMA2 R12, -RZ, RZ, 0, 5.9604644775390625e-08 ;  /* 0x00000001ff0c7431 */ /* 0x000fe400000001ff */
[----:B------:R-:W-:Y:S02]  /*55b0*/  IMAD.MOV.U32 R8, RZ, RZ, 0x70 ;  /* 0x00000070ff087424 */ /* 0x000fe400078e00ff */
[----:B------:R-:W-:Y:S01]  /*55c0*/  IMAD.MOV.U32 R13, RZ, RZ, RZ ;  /* 0x000000ffff0d7224 */ /* 0x000fe200078e00ff */
[----:B------:R-:W3:Y:S01]  /*55d0*/  LDCU.64 UR6, c[0x4][0x88] ;  /* 0x01001100ff0677ac */ /* 0x000ee20008000a00 */
[----:B------:R-:W4:Y:S01]  /*55e0*/  LDC.64 R2, c[0x4][R3] ;  /* 0x0100000003027b82 */ /* 0x000f220000000a00 */
[----:B------:R-:W1:Y:S01]  /*55f0*/  LDCU.64 UR4, c[0x4][0x8] ;  /* 0x01000100ff0477ac */ /* 0x000e620008000a00 */
[----:B--2---:R-:W-:Y:S01]  /*5600*/  MOV R5, UR9 ;  /* 0x0000000900057c02 */ /* 0x004fe20008000f00 */
[----:B------:R-:W-:Y:S01]  /*5610*/  IMAD.U32 R4, RZ, RZ, UR8 ;  /* 0x00000008ff047e24 */ /* 0x000fe2000f8e00ff */
[----:B---3--:R-:W-:Y:S01]  /*5620*/  MOV R7, UR7 ;  /* 0x0000000700077c02 */ /* 0x008fe20008000f00 */
[----:B------:R-:W-:Y:S01]  /*5630*/  IMAD.U32 R6, RZ, RZ, UR6 ;  /* 0x00000006ff067e24 */ /* 0x000fe2000f8e00ff */
[----:B-1----:R-:W-:Y:S01]  /*5640*/  MOV R11, UR5 ;  /* 0x00000005000b7c02 */ /* 0x002fe20008000f00 */
[----:B------:R-:W-:Y:S02]  /*5650*/  IMAD.U32 R10, RZ, RZ, UR4 ;  /* 0x00000004ff0a7e24 */ /* 0x000fe4000f8e00ff */
[----:B------:R-:W-:Y:S07]  /*5660*/  LEPC R20, `(.L_x_91) ;  /* 0x000000001014794e */ /* 0x000fee0000000000 */
[----:B----45:R-:W-:Y:S05]  /*5670*/  CALL.ABS.NOINC R2 ;  /* 0x0000000002007343 */ /* 0x030fea0003c00000 */
.L_x_91:
[----:B------:R-:W-:Y:S01]  /*5680*/  LOP3.LUT P0, RZ, R153, 0x1b0, RZ, 0xc0, !PT ;  /* 0x000001b099ff7812 */ /* 0x000fe2000780c0ff */
[----:B------:R-:W-:Y:S11]  /*5690*/  BSSY.RECONVERGENT B6, `(.L_x_92) ;  /* 0x0000013000067945 */ /* 0x000ff60003800200 */
[----:B------:R-:W-:Y:S01]  /*56a0*/  @!UPT UIADD3 URZ, UPT, UPT, URZ, URZ, URZ ;  /* 0x000000fffffff290 */ /* 0x000fe2000fffe0ff */
[----:B------:R-:W-:Y:S05]  /*56b0*/  @!P0 BRA `(.L_x_93) ;  /* 0x0000000000408947 */ /* 0x000fea0003800000 */
        /* <DEDUP_REMOVED lines=16> */
.L_x_93:
[----:B------:R-:W-:Y:S05]  /*57c0*/  BSYNC.RECONVERGENT B6 ;  /* 0x0000000000067941 */ /* 0x000fea0003800200 */
.L_x_92:
[----:B------:R-:W-:Y:S01]  /*57d0*/  ISETP.NE.U32.AND P3, PT, R140, RZ, PT ;  /* 0x000000ff8c00720c */ /* 0x000fe20003f65070 */
[----:B------:R-:W-:Y:S01]  /*57e0*/  UISETP.NE.AND UP1, UPT, UR61, URZ, UPT ;  /* 0x000000ff3d00728c */ /* 0x000fe2000bf25270 */
[----:B------:R-:W-:Y:S02]  /*57f0*/  ISETP.NE.U32.AND P4, PT, R136, RZ, PT ;  /* 0x000000ff8800720c */ /* 0x000fe40003f85070 */
[----:B------:R-:W-:Y:S02]  /*5800*/  ISETP.NE.AND.EX P3, PT, R141, RZ, PT, P3 ;  /* 0x000000ff8d00720c */ /* 0x000fe40003f65330 */
[----:B------:R-:W-:Y:S02]  /*5810*/  PLOP3.LUT P1, PT, PT, PT, PT, 0x8, 0x80 ;  /* 0x000000000080781c */ /* 0x000fe40003f2e170 */
[----:B------:R-:W-:Y:S02]  /*5820*/  PLOP3.LUT P0, PT, PT, PT, UP1, 0x80, 0x8 ;  /* 0x000000000008781c */ /* 0x000fe40003f0f018 */
[----:B------:R-:W-:Y:S02]  /*5830*/  ISETP.NE.AND.EX P4, PT, R137, RZ, PT, P4 ;  /* 0x000000ff8900720c */ /* 0x000fe40003f85340 */
[----:B------:R-:W2:Y:S09]  /*5840*/  @UP1 LDCU.64 UR4, c[0x0][0x888] ;  /* 0x00011100ff0417ac */ /* 0x000eb20008000a00 */
[----:B------:R-:W-:Y:S01]  /*5850*/  @P0 PLOP3.LUT P1, PT, P3, PT, PT, 0x80, 0x8 ;  /* 0x000000000008081c */ /* 0x000fe20001f2f070 */
[----:B--2---:R-:W-:Y:S04]  /*5860*/  @UP1 UISETP.NE.U32.AND UP0, UPT, UR4, URZ, UPT ;  /* 0x000000ff0400128c */ /* 0x004fe8000bf05070 */
[----:B------:R-:W-:Y:S04]  /*5870*/  @UP1 UISETP.NE.AND.EX UP0, UPT, UR5, URZ, UPT, UP0 ;  /* 0x000000ff0500128c */ /* 0x000fe8000bf05300 */
[----:B------:R-:W-:Y:S01]  /*5880*/  @UP1 USEL UR4, URZ, 0xffffffff, UP0 ;  /* 0xffffffffff041887 */ /* 0x000fe20008000000 */
[----:B------:R-:W-:Y:S11]  /*5890*/  @!P3 BRA `(.L_x_94) ;  /* 0x000000000030b947 */ /* 0x000ff60003800000 */
        /* <DEDUP_REMOVED lines=12> */
.L_x_94:
[----:B------:R-:W-:Y:S05]  /*5960*/  @!P4 BRA `(.L_x_95) ;  /* 0x000000000024c947 */ /* 0x000fea0003800000 */
[----:B------:R-:W-:Y:S01]  /*5970*/  ISETP.NE.U32.AND P2, PT, R134, RZ, PT ;  /* 0x000000ff8600720c */ /* 0x000fe20003f45070 */
[----:B------:R-:W2:Y:S03]  /*5980*/  LDCU.64 UR6, c[0x0][0x358] ;  /* 0x00006b00ff0677ac */ /* 0x000ea60008000a00 */
[----:B------:R-:W-:Y:S11]  /*5990*/  ISETP.NE.AND.EX P2, PT, R135, RZ, PT, P2 ;  /* 0x000000ff8700720c */ /* 0x000ff60003f45320 */
[----:B------:R-:W-:Y:S02]  /*59a0*/  @!UPT UIADD3 URZ, UPT, UPT, URZ, URZ, URZ ;  /* 0x000000fffffff290 */ /* 0x000fe4000fffe0ff */
[----:B------:R-:W4:Y:S01]  /*59b0*/  @P2 LDC.64 R2, c[0x0][0x8a8] ;  /* 0x00022a00ff022b82 */ /* 0x000f220000000a00 */
[----:B-1----:R-:W-:Y:S04]  /*59c0*/  @P2 IMAD R0, R136, UR36, RZ ;  /* 0x0000002488002c24 */ /* 0x002fe8000f8e02ff */
[----:B----4-:R-:W-:Y:S05]  /*59d0*/  @P2 IMAD.WIDE R2, R0, 0x4, R2 ;  /* 0x0000000400022825 */ /* 0x010fea00078e0202 */
[----:B--2--5:R2:W5:Y:S02]  /*59e0*/  @P2 LDG.E R70, desc[UR6][R2.64] ;  /* 0x0000000602462981 */ /* 0x024564000c1e1900 */
[----:B--2---:R-:W4:Y:S02]  /*59f0*/  @!P2 LDC R70, c[0x0][0x8a0] ;  /* 0x00022800ff46ab82 */ /* 0x004f240000000800 */
.L_x_95:
[----:B---3-5:R-:W-:Y:S01]  /*5a00*/  @P0 ISETP.NE.AND P4, PT, R71, RZ, PT ;  /* 0x000000ff4700020c */ /* 0x028fe20003f85270 */
[----:B-1----:R-:W-:Y:S01]  /*5a10*/  IMAD.U32 R0, RZ, RZ, UR4 ;  /* 0x00000004ff007e24 */ /* 0x002fe2000f8e00ff */
[----:B------:R-:W-:Y:S01]  /*5a20*/  @P0 LOP3.LUT P2, RZ, R147, 0xff, RZ, 0xc0, !PT ;  /* 0x000000ff93ff0812 */ /* 0x000fe2000784c0ff */
[----:B------:R-:W-:Y:S01]  /*5a30*/  BSSY B1, `(.L_x_96) ;  /* 0x000003d000017945 */ /* 0x000fe20003800000 */
[----:B------:R-:W-:Y:S02]  /*5a40*/  @P0 SEL R2, RZ, 0xffffffff, P4 ;  /* 0xffffffffff020807 */ /* 0x000fe40002000000 */
[----:B------:R-:W-:Y:S02]  /*5a50*/  CS2R R90, SRZ ;  /* 0x00000000005a7805 */ /* 0x000fe4000001ff00 */
[----:B------:R-:W-:Y:S02]  /*5a60*/  LEA R22, R68, UR44, 0x3 ;  /* 0x0000002c44167c11 */ /* 0x000fe4000f8e18ff */
[----:B------:R-:W-:Y:S02]  /*5a70*/  CS2R R88, SRZ ;  /* 0x0000000000587805 */ /* 0x000fe4000001ff00 */
[----:B------:R-:W-:Y:S02]  /*5a80*/  @P1 SEL R2, R0, R2, !P2 ;  /* 0x0000000200021207 */ /* 0x000fe40005000000 */
[----:B------:R-:W-:Y:S02]  /*5a90*/  CS2R R86, SRZ ;  /* 0x0000000000567805 */ /* 0x000fe4000001ff00 */
[----:B------:R-:W-:Y:S02]  /*5aa0*/  SHF.L.U32 R4, R152, 0x1f, RZ ;  /* 0x0000001f98047819 */ /* 0x000fe400000006ff */
[----:B------:R-:W-:Y:S02]  /*5ab0*/  CS2R R84, SRZ ;  /* 0x0000000000547805 */ /* 0x000fe4000001ff00 */
[----:B------:R-:W-:Y:S02]  /*5ac0*/  @P0 LOP3.LUT R2, R2, 0x1, RZ, 0xc0, !PT ;  /* 0x0000000102020812 */ /* 0x000fe400078ec0ff */
[----:B------:R-:W-:Y:S02]  /*5ad0*/  CS2R R18, SRZ ;  /* 0x0000000000127805 */ /* 0x000fe4000001ff00 */
[----:B------:R-:W-:Y:S02]  /*5ae0*/  PLOP3.LUT P5, PT, PT, PT, PT, 0x8, 0x80 ;  /* 0x000000000080781c */ /* 0x000fe40003fae170 */
[----:B------:R-:W-:Y:S02]  /*5af0*/  CS2R R16, SRZ ;  /* 0x0000000000107805 */ /* 0x000fe4000001ff00 */
[----:B------:R-:W-:Y:S01]  /*5b00*/  ISETP.NE.U32.OR P1, PT, R2, 0x1, !P0 ;  /* 0x000000010200780c */ /* 0x000fe20004725470 */
[----:B------:R-:W-:Y:S01]  /*5b10*/  IMAD R2, R68, 0x40, R69 ;  /* 0x0000004044027824 */ /* 0x000fe200078e0245 */
[----:B------:R-:W-:Y:S02]  /*5b20*/  CS2R R26, SRZ ;  /* 0x00000000001a7805 */ /* 0x000fe4000001ff00 */
[----:B------:R-:W-:Y:S09]  /*5b30*/  CS2R R24, SRZ ;  /* 0x0000000000187805 */ /* 0x000ff2000001ff00 */
[----:B------:R-:W-:Y:S04]  /*5b40*/  @P1 SHF.L.U32 R0, R150, 0x1f, RZ ;  /* 0x0000001f96001819 */ /* 0x000fe800000006ff */
[----:B------:R-:W1:Y:S01]  /*5b50*/  @P1 SYNCS.PHASECHK.TRANS64.TRYWAIT P0, [UR44+0x80], R0 ;  /* 0x00008000ff0015a7 */ /* 0x000e62000800112c */
[----:B------:R2:W3:Y:S01]  /*5b60*/  SYNCS.PHASECHK.TRANS64.TRYWAIT P4, [R22+URZ+0xc0], R4 ;  /* 0x0000c004160075a7 */ /* 0x0004e200080811ff */
[----:B-1----:R-:W-:Y:S01]  /*5b70*/  @P1 PLOP3.LUT P5, PT, P0, PT, PT, 0x8, 0x80 ;  /* 0x000000000080181c */ /* 0x002fe200007ae170 */
[----:B------:R-:W-:Y:S01]  /*5b80*/  @!UPT UIADD3 URZ, UPT, UPT, URZ, URZ, URZ ;  /* 0x000000fffffff290 */ /* 0x000fe2000fffe0ff */
[----:B--23--:R-:W-:Y:S11]  /*5b90*/  @!P1 BRA `(.L_x_97) ;  /* 0x0000000000989947 */ /* 0x00cff60003800000 */
[----:B------:R-:W-:Y:S01]  /*5ba0*/  ISETP.NE.U32.AND P0, PT, RZ, UR58, PT ;  /* 0x0000003aff007c0c */ /* 0x000fe2000bf05070 */
[----:B------:R-:W-:Y:S01]  /*5bb0*/  BSSY B0, `(.L_x_98) ;  /* 0x0000016000007945 */ /* 0x000fe20003800000 */
[----:B------:R-:W-:Y:S02]  /*5bc0*/  ISETP.NE.AND P2, PT, R71, RZ, PT ;  /* 0x000000ff4700720c */ /* 0x000fe40003f45270 */
[----:B------:R-:W-:Y:S02]  /*5bd0*/  CS2R R26, SRZ ;  /* 0x00000000001a7805 */ /* 0x000fe4000001ff00 */
[----:B------:R-:W-:Y:S02]  /*5be0*/  ISETP.NE.AND.EX P0, PT, RZ, UR59, PT, P0 ;  /* 0x0000003bff007c0c */ /* 0x000fe4000bf05300 */
[----:B------:R-:W-:Y:S02]  /*5bf0*/  CS2R R24, SRZ ;  /* 0x0000000000187805 */ /* 0x000fe4000001ff00 */
[----:B------:R-:W-:Y:S02]  /*5c00*/  LOP3.LUT P1, RZ, R147, 0xff, RZ, 0xc0, !PT ;  /* 0x000000ff93ff7812 */ /* 0x000fe4000782c0ff */
[----:B------:R-:W-:Y:S02]  /*5c10*/  CS2R R18, SRZ ;  /* 0x0000000000127805 */ /* 0x000fe4000001ff00 */
[----:B------:R-:W-:Y:S02]  /*5c20*/  SEL R0, RZ, 0xffffffff, P2 ;  /* 0xffffffffff007807 */ /* 0x000fe40001000000 */
[----:B------:R-:W-:Y:S02]  /*5c30*/  CS2R R16, SRZ ;  /* 0x0000000000107805 */ /* 0x000fe4000001ff00 */
[----:B------:R-:W-:Y:S02]  /*5c40*/  SEL R3, RZ, 0xffffffff, P0 ;  /* 0xffffffffff037807 */ /* 0x000fe40000000000 */
[----:B------:R-:W-:Y:S02]  /*5c50*/  CS2R R86, SRZ ;  /* 0x0000000000567805 */ /* 0x000fe4000001ff00 */
[----:B------:R-:W-:Y:S02]  /*5c60*/  CS2R R84, SRZ ;  /* 0x0000000000547805 */ /* 0x000fe4000001ff00 */
[----:B------:R-:W-:Y:S02]  /*5c70*/  CS2R R90, SRZ ;  /* 0x00000000005a7805 */ /* 0x000fe4000001ff00 */
[----:B------:R-:W-:Y:S02]  /*5c80*/  @P3 SEL R0, R3, R0, !P1 ;  /* 0x0000000003003207 */ /* 0x000fe40004800000 */
[----:B------:R-:W-:Y:S02]  /*5c90*/  CS2R R88, SRZ ;  /* 0x0000000000587805 */ /* 0x000fe4000001ff00 */
[----:B------:R-:W-:Y:S04]  /*5ca0*/  LOP3.LUT R0, R0, 0x1, RZ, 0xc0, !PT ;  /* 0x0000000100007812 */ /* 0x000fe800078ec0ff */
[----:B------:R-:W-:Y:S01]  /*5cb0*/  ISETP.NE.U32.AND P0, PT, R0, 0x1, PT ;  /* 0x000000010000780c */ /* 0x000fe20003f05070 */
[----:B------:R-:W-:Y:S01]  /*5cc0*/  @!UPT UIADD3 URZ, UPT, UPT, URZ, URZ, URZ ;  /* 0x000000fffffff290 */ /* 0x000fe2000fffe0ff */
[----:B------:R-:W-:Y:S11]  /*5cd0*/  @!P5 BRA `(.L_x_99) ;  /* 0x00000000000cd947 */ /* 0x000ff60003800000 */
[----:B------:R-:W-:Y:S04]  /*5ce0*/  SHF.L.U32 R3, R150, 0x1f, RZ ;  /* 0x0000001f96037819 */ /* 0x000fe800000006ff */
[----:B------:R-:W1:Y:S02]  /*5cf0*/  SYNCS.PHASECHK.TRANS64.TRYWAIT P1, [UR44+0x80], R3 ;  /* 0x00008003ff0075a7 */ /* 0x000e64000802112c */
[----:B-1----:R-:W-:Y:S05]  /*5d00*/  @!P1 BRA `(.L_x_100) ;  /* 0x0000001c00f89947 */ /* 0x002fea0003800000 */
.L_x_99:
[----:B------:R-:W-:Y:S05]  /*5d10*/  BSYNC B0 ;  /* 0x0000000000007941 */ /* 0x000fea0003800000 */
.L_x_98:
[----:B------:R2:W3:Y:S01]  /*5d20*/  @P0 LDS.128 R24, [R146+UR44+0x200] ;  /* 0x0002002c92180984 */ /* 0x0004e20008000c00 */
[----:B------:R-:W-:Y:S01]  /*5d30*/  UIADD3 UR4, UPT, UPT, UR44, 0x88, URZ ;  /* 0x000000882c047890 */ /* 0x000fe2000fffe0ff */
[----:B------:R-:W-:Y:S02]  /*5d40*/  LOP3.LUT R150, R150, 0x1, RZ, 0x3c, !PT ;  /* 0x0000000196967812 */ /* 0x000fe400078e3cff */
[----:B------:R2:W1:Y:S01]  /*5d50*/  @P0 LDS.128 R16, [R145+0x200] ;  /* 0x0002000091100984 */ /* 0x0004620000000c00 */
[----:B------:R-:W-:Y:S03]  /*5d60*/  UPRMT UR4, UR48, 0x654, UR4 ;  /* 0x0000065430047896 */ /* 0x000fe60008000004 */
[----:B------:R2:W1:Y:S04]  /*5d70*/  @P0 LDS.128 R84, [R144+0x200] ;  /* 0x0002000090540984 */ /* 0x0004680000000c00 */
[----:B------:R2:W1:Y:S01]  /*5d80*/  @P0 LDS.128 R88, [R143+0x200] ;  /* 0x000200008f580984 */ /* 0x0004620000000c00 */
[----:B------:R-:W-:Y:S01]  /*5d90*/  @!PT LDS RZ, [RZ] ;  /* 0x00000000fffff984 */ /* 0x000fe20000000800 */
[----:B------:R-:W-:Y:S01]  /*5da0*/  @!PT LDS RZ, [RZ] ;  /* 0x00000000fffff984 */ /* 0x000fe20000000800 */
[----:B------:R-:W-:Y:S01]  /*5db0*/  @!PT LDS RZ, [RZ] ;  /* 0x00000000fffff984 */ /* 0x000fe20000000800 */
[----:B------:R-:W-:Y:S01]  /*5dc0*/  @!PT LDS RZ, [RZ] ;  /* 0x00000000fffff984 */ /* 0x000fe20000000800 */
[----:B------:R5:W-:Y:S06]  /*5dd0*/  MEMBAR.ALL.CTA ;  /* 0x0000000000007992 */ /* 0x000bec0000008000 */
[----:B-----5:R-:W5:Y:S02]  /*5de0*/  FENCE.VIEW.ASYNC.S ;  /* 0x00000000000073c6 */ /* 0x020f640000000000 */
[----:B-----5:R-:W-:Y:S01]  /*5df0*/  SYNCS.ARRIVE.TRANS64.RED.A1T0 RZ, [UR4], RZ ;  /* 0x000000ffffff79a7 */ /* 0x020fe20008100404 */
.L_x_97:
[----:B------:R-:W-:Y:S05]  /*5e00*/  BSYNC B1 ;  /* 0x0000000000017941 */ /* 0x000fea0003800000 */
.L_x_96:
[----:B-1----:R-:W-:Y:S04]  /*5e10*/  SHF.R.U32.HI R0, RZ, 0x15, R2 ;  /* 0x00000015ff007819 */ /* 0x002fe80000011602 */
[----:B------:R-:W-:Y:S01]  /*5e20*/  LOP3.LUT P0, RZ, R0, 0x3, R148, 0x48, !PT ;  /* 0x0000000300ff7812 */ /* 0x000fe20007804894 */
[----:B------:R-:W-:Y:S01]  /*5e30*/  @!UPT UIADD3 URZ, UPT, UPT, URZ, URZ, URZ ;  /* 0x000000fffffff290 */ /* 0x000fe2000fffe0ff */
[----:B------:R-:W-:Y:S11]  /*5e40*/  @P4 BRA `(.L_x_101) ;  /* 0x0000000000084947 */ /* 0x000ff60003800000 */
[----:B------:R-:W1:Y:S02]  /*5e50*/  SYNCS.PHASECHK.TRANS64.TRYWAIT P1, [R22+URZ+0xc0], R4 ;  /* 0x0000c004160075a7 */ /* 0x000e6400080211ff */
[----:B-1----:R-:W-:Y:S05]  /*5e60*/  @!P1 BRA `(.L_x_102) ;  /* 0x0000001c00b89947 */ /* 0x002fea0003800000 */
.L_x_101:
[----:B------:R-:W-:Y:S05]  /*5e70*/  @!P0 BRA `(.L_x_103) ;  /* 0x0000000000408947 */ /* 0x000fea0003800000 */
[----:B------:R-:W1:Y:S01]  /*5e80*/  LDCU.64 UR8, c[0x4][0x70] ;  /* 0x01000e00ff0877ac */ /* 0x000e620008000a00 */
[----:B------:R-:W-:Y:S01]  /*5e90*/  MOV R15, 0x0 ;  /* 0x00000000000f7802 */ /* 0x000fe20000000f00 */
[----:B------:R-:W-:Y:S02]  /*5ea0*/  HFMA2 R12, -RZ, RZ, 0, 5.9604644775390625e-08 ;  /* 0x00000001ff0c7431 */ /* 0x000fe400000001ff */
[----:B------:R-:W-:Y:S02]  /*5eb0*/  IMAD.MOV.U32 R8, RZ, RZ, 0x192 ;  /* 0x00000192ff087424 */ /* 0x000fe400078e00ff */
[----:B------:R-:W-:Y:S01]  /*5ec0*/  IMAD.MOV.U32 R13, RZ, RZ, RZ ;  /* 0x000000ffff0d7224 */ /* 0x000fe200078e00ff */
[----:B------:R-:W5:Y:S01]  /*5ed0*/  LDCU.64 UR6, c[0x4][0x78] ;  /* 0x01000f00ff0677ac */ /* 0x000f620008000a00 */
[----:B------:R-:W2:Y:S01]  /*5ee0*/  LDC.64 R14, c[0x4][R15] ;  /* 0x010000000f0e7b82 */ /* 0x000ea20000000a00 */
[----:B------:R-:W3:Y:S01]  /*5ef0*/  LDCU.64 UR4, c[0x4][0x10] ;  /* 0x01000200ff0477ac */ /* 0x000ee20008000a00 */
[----:B-1----:R-:W-:Y:S01]  /*5f00*/  MOV R5, UR9 ;  /* 0x0000000900057c02 */ /* 0x002fe20008000f00 */
[----:B------:R-:W-:Y:S01]  /*5f10*/  IMAD.U32 R4, RZ, RZ, UR8 ;  /* 0x00000008ff047e24 */ /* 0x000fe2000f8e00ff */
[----:B-----5:R-:W-:Y:S01]  /*5f20*/  MOV R7, UR7 ;  /* 0x0000000700077c02 */ /* 0x020fe20008000f00 */
[----:B------:R-:W-:Y:S01]  /*5f30*/  IMAD.U32 R6, RZ, RZ, UR6 ;  /* 0x00000006ff067e24 */ /* 0x000fe2000f8e00ff */
[----:B---3--:R-:W-:Y:S01]  /*5f40*/  MOV R11, UR5 ;  /* 0x00000005000b7c02 */ /* 0x008fe20008000f00 */
[----:B------:R-:W-:Y:S02]  /*5f50*/  IMAD.U32 R10, RZ, RZ, UR4 ;  /* 0x00000004ff0a7e24 */ /* 0x000fe4000f8e00ff */
[----:B------:R-:W-:Y:S07]  /*5f60*/  LEPC R20, `(.L_x_103) ;  /* 0x000000001014794e */ /* 0x000fee0000000000 */
[----:B--2-4-:R-:W-:Y:S05]  /*5f70*/  CALL.ABS.NOINC R14 ;  /* 0x000000000e007343 */ /* 0x014fea0003c00000 */
.L_x_103:
[----:B------:R-:W-:Y:S01]  /*5f80*/  LOP3.LUT P0, RZ, R142, 0x60, RZ, 0xc0, !PT ;  /* 0x000000608eff7812 */ /* 0x000fe2000780c0ff */
[----:B------:R-:W-:Y:S05]  /*5f90*/  WARPSYNC.ALL ;  /* 0x0000000000007948 */ /* 0x000fea0003800000 */
[----:B---3--:R-:W-:Y:S01]  /*5fa0*/  IMAD.U32 R130, R26, 0x10000, RZ ;  /* 0x000100001a827824 */ /* 0x008fe200078e00ff */
[----:B------:R-:W-:Y:S01]  /*5fb0*/  R2UR UR4, R2 ;  /* 0x00000000020472ca */ /* 0x000fe200000e0000 */
[----:B------:R-:W-:Y:S01]  /*5fc0*/  IMAD.U32 R124, R16, 0x10000, RZ ;  /* 0x00010000107c7824 */ /* 0x000fe200078e00ff */
[----:B------:R-:W-:Y:S01]  /*5fd0*/  R2UR UR5, R22 ;  /* 0x00000000160572ca */ /* 0x000fe200000e0000 */
[----:B------:R-:W-:Y:S01]  /*5fe0*/  IMAD.SHL.U32 R117, R18, 0x100, RZ ;  /* 0x0000010012757824 */ /* 0x000fe200078e00ff */
[C---:B------:R-:W-:Y:S01]  /*5ff0*/  PRMT R0, R24.reuse, 0x8880, RZ ;  /* 0x0000888018007816 */ /* 0x040fe200000000ff */
[----:B------:R-:W-:Y:S01]  /*6000*/  IMAD.U32 R109, R85, 0x10000, RZ ;  /* 0x00010000556d7824 */ /* 0x000fe200078e00ff */
[----:B------:R-:W-:Y:S01]  /*6010*/  SHF.L.U32 R2, R24, 0x10, RZ ;  /* 0x0000001018027819 */ /* 0x000fe200000006ff */
[----:B------:R-:W-:Y:S01]  /*6020*/  IMAD.U32 R94, R90, 0x10000, RZ ;  /* 0x000100005a5e7824 */ /* 0x000fe200078e00ff */
[----:B------:R-:W-:Y:S01]  /*6030*/  SHF.L.U32 R3, R24, 0x8, RZ ;  /* 0x0000000818037819 */ /* 0x000fe200000006ff */
[----:B------:R-:W-:Y:S01]  /*6040*/  IMAD.SHL.U32 R102, R87, 0x100, RZ ;  /* 0x0000010057667824 */ /* 0x000fe200078e00ff */
[----:B------:R-:W-:Y:S01]  /*6050*/  SHF.R.S32.HI R72, RZ, 0x18, R24 ;  /* 0x00000018ff487819 */ /* 0x000fe20000011418 */
[----:B------:R-:W-:Y:S01]  /*6060*/  BSSY.RECONVERGENT B0, `(.L_x_104) ;  /* 0x0000124000007945 */ /* 0x000fe20003800200 */
[C---:B------:R-:W-:Y:S02]  /*6070*/  PRMT R133, R25.reuse, 0x8880, RZ ;  /* 0x0000888019857816 */ /* 0x040fe400000000ff */
[C---:B------:R-:W-:Y:S02]  /*6080*/  SHF.L.U32 R73, R25.reuse, 0x10, RZ ;  /* 0x0000001019497819 */ /* 0x040fe400000006ff */
[----:B------:R-:W-:Y:S02]  /*6090*/  SHF.L.U32 R132, R25, 0x8, RZ ;  /* 0x0000000819847819 */ /* 0x000fe400000006ff */
[----:B------:R-:W-:Y:S02]  /*60a0*/  SHF.R.S32.HI R74, RZ, 0x18, R25 ;  /* 0x00000018ff4a7819 */ /* 0x000fe40000011419 */
[C---:B------:R-:W-:Y:S02]  /*60b0*/  PRMT R131, R26.reuse, 0x8880, RZ ;  /* 0x000088801a837816 */ /* 0x040fe400000000ff */
[----:B------:R-:W-:Y:S02]  /*60c0*/  SHF.L.U32 R129, R26, 0x8, RZ ;  /* 0x000000081a817819 */ /* 0x000fe400000006ff */
[----:B------:R-:W-:Y:S02]  /*60d0*/  SHF.R.S32.HI R75, RZ, 0x18, R26 ;  /* 0x00000018ff4b7819 */ /* 0x000fe4000001141a */
        /* <DEDUP_REMOVED lines=18> */
[----:B------:R-:W1:Y:S01]  /*6200*/  LDTM.x64 R4, tmem[UR4] ;  /* 0x00000004000479ee */ /* 0x000e620008340000 */
[----:B------:R-:W-:Y:S01]  /*6210*/  NOP ;  /* 0x0000000000007918 */ /* 0x000fe20000000000 */
[----:B------:R-:W-:Y:S01]  /*6220*/  SHF.R.S32.HI R73, RZ, 0x18, R73 ;  /* 0x00000018ff497819 */ /* 0x000fe20000011449 */
[----:B------:R-:W-:Y:S01]  /*6230*/  UIADD3 UR4, UPT, UPT, UR5, 0xe0, URZ ;  /* 0x000000e005047890 */ /* 0x000fe2000fffe0ff */
[----:B------:R-:W-:Y:S02]  /*6240*/  SHF.R.S32.HI R2, RZ, 0x18, R2 ;  /* 0x00000018ff027819 */ /* 0x000fe40000011402 */
[----:B------:R-:W-:Y:S01]  /*6250*/  SHF.R.S32.HI R3, RZ, 0x18, R3 ;  /* 0x00000018ff037819 */ /* 0x000fe20000011403 */
[----:B------:R-:W-:Y:S01]  /*6260*/  UPRMT UR4, UR48, 0x654, UR4 ;  /* 0x0000065430047896 */ /* 0x000fe20008000004 */
[C---:B------:R-:W-:Y:S02]  /*6270*/  PRMT R113, R84.reuse, 0x8880, RZ ;  /* 0x0000888054717816 */ /* 0x040fe400000000ff */
[----:B------:R-:W-:Y:S02]  /*6280*/  SHF.L.U32 R112, R84, 0x10, RZ ;  /* 0x0000001054707819 */ /* 0x000fe400000006ff */
[----:B------:R-:W-:Y:S02]  /*6290*/  PRMT R110, R85, 0x8880, RZ ;  /* 0x00008880556e7816 */ /* 0x000fe400000000ff */
[----:B------:R-:W-:Y:S02]  /*62a0*/  SHF.R.S32.HI R81, RZ, 0x18, R84 ;  /* 0x00000018ff517819 */ /* 0x000fe40000011454 */
[----:B-1----:R-:W-:Y:S01]  /*62b0*/  SYNCS.ARRIVE.TRANS64.RED.A1T0 RZ, [UR4], RZ ;  /* 0x000000ffffff79a7 */ /* 0x002fe20008100404 */
[C---:B------:R-:W-:Y:S02]  /*62c0*/  PRMT R107, R86.reuse, 0x8880, RZ ;  /* 0x00008880566b7816 */ /* 0x040fe400000000ff */
[----:B------:R-:W-:Y:S02]  /*62d0*/  SHF.R.S32.HI R82, RZ, 0x18, R85 ;  /* 0x00000018ff527819 */ /* 0x000fe40000011455 */
[----:B------:R-:W-:Y:S02]  /*62e0*/  SHF.L.U32 R106, R86, 0x10, RZ ;  /* 0x00000010566a7819 */ /* 0x000fe400000006ff */
[C---:B------:R-:W-:Y:S01]  /*62f0*/  PRMT R104, R87.reuse, 0x8880, RZ ;  /* 0x0000888057687816 */ /* 0x040fe200000000ff */
[C---:B----4-:R-:W-:Y:S01]  /*6300*/  IMAD R4, R70.reuse, R4, RZ ;  /* 0x0000000446047224 */ /* 0x050fe200078e02ff */
[----:B------:R-:W-:Y:S01]  /*6310*/  SHF.R.S32.HI R83, RZ, 0x18, R86 ;  /* 0x00000018ff537819 */ /* 0x000fe20000011456 */
[C---:B------:R-:W-:Y:S01]  /*6320*/  IMAD R5, R70.reuse, R5, RZ ;  /* 0x0000000546057224 */ /* 0x040fe200078e02ff */
[----:B------:R-:W-:Y:S01]  /*6330*/  SHF.L.U32 R103, R87, 0x10, RZ ;  /* 0x0000001057677819 */ /* 0x000fe200000006ff */
[----:B------:R-:W-:Y:S01]  /*6340*/  IMAD R6, R70, R6, RZ ;  /* 0x0000000646067224 */ /* 0x000fe200078e02ff */
[----:B------:R-:W-:Y:S01]  /*6350*/  PRMT R101, R88, 0x8880, RZ ;  /* 0x0000888058657816 */ /* 0x000fe200000000ff */
[-C--:B------:R-:W-:Y:S01]  /*6360*/  IMAD R4, R0, R71.reuse, R4 ;  /* 0x0000004700047224 */ /* 0x080fe200078e0204 */
[----:B------:R-:W-:Y:S01]  /*6370*/  SHF.L.U32 R100, R88, 0x10, RZ ;  /* 0x0000001058647819 */ /* 0x000fe200000006ff */
[-C--:B------:R-:W-:Y:S01]  /*6380*/  IMAD R5, R2, R71.reuse, R5 ;  /* 0x0000004702057224 */ /* 0x080fe200078e0205 */
[----:B------:R-:W-:Y:S01]  /*6390*/  PRMT R98, R89, 0x8880, RZ ;  /* 0x0000888059627816 */ /* 0x000fe200000000ff */
[----:B------:R-:W-:Y:S01]  /*63a0*/  IMAD R6, R3, R71, R6 ;  /* 0x0000004703067224 */ /* 0x000fe200078e0206 */
[----:B------:R-:W-:Y:S01]  /*63b0*/  SHF.L.U32 R97, R89, 0x10, RZ ;  /* 0x0000001059617819 */ /* 0x000fe200000006ff */
[----:B------:R-:W-:Y:S01]  /*63c0*/  IMAD R3, R70, R18, RZ ;  /* 0x0000001246037224 */ /* 0x000fe200078e02ff */
[----:B------:R-:W-:Y:S01]  /*63d0*/  PRMT R95, R90, 0x8880, RZ ;  /* 0x000088805a5f7816 */ /* 0x000fe200000000ff */
[C---:B------:R-:W-:Y:S01]  /*63e0*/  IMAD R18, R70.reuse, R22, RZ ;  /* 0x0000001646127224 */ /* 0x040fe200078e02ff */
[----:B------:R-:W-:Y:S01]  /*63f0*/  PRMT R92, R91, 0x8880, RZ ;  /* 0x000088805b5c7816 */ /* 0x000fe200000000ff */
[----:B------:R-:W-:Y:S01]  /*6400*/  IMAD R22, R70, R26, RZ ;  /* 0x0000001a46167224 */ /* 0x000fe200078e02ff */
[----:B------:R-:W-:Y:S01]  /*6410*/  SHF.L.U32 R111, R84, 0x8, RZ ;  /* 0x00000008546f7819 */ /* 0x000fe200000006ff */
[C---:B------:R-:W-:Y:S01]  /*6420*/  IMAD R26, R70.reuse, R30, RZ ;  /* 0x0000001e461a7224 */ /* 0x040fe200078e02ff */
[----:B------:R-:W-:Y:S01]  /*6430*/  SHF.R.S32.HI R84, RZ, 0x18, R87 ;  /* 0x00000018ff547819 */ /* 0x000fe20000011457 */
[C---:B------:R-:W-:Y:S01]  /*6440*/  IMAD R7, R70.reuse, R7, RZ ;  /* 0x0000000746077224 */ /* 0x040fe200078e02ff */
[----:B------:R-:W-:Y:S01]  /*6450*/  SHF.R.S32.HI R87, RZ, 0x18, R90 ;  /* 0x00000018ff577819 */ /* 0x000fe2000001145a */
[C---:B------:R-:W-:Y:S01]  /*6460*/  IMAD R30, R70.reuse, R34, RZ ;  /* 0x00000022461e7224 */ /* 0x040fe200078e02ff */
[----:B------:R-:W-:Y:S01]  /*6470*/  SHF.L.U32 R108, R85, 0x8, RZ ;  /* 0x00000008556c7819 */ /* 0x000fe200000006ff */
[C---:B------:R-:W-:Y:S01]  /*6480*/  IMAD R34, R70.reuse, R38, RZ ;  /* 0x0000002646227224 */ /* 0x040fe200078e02ff */
[----:B------:R-:W-:Y:S01]  /*6490*/  SHF.R.S32.HI R85, RZ, 0x18, R88 ;  /* 0x00000018ff557819 */ /* 0x000fe20000011458 */
[----:B------:R-:W-:Y:S01]  /*64a0*/  IMAD R38, R70, R42, RZ ;  /* 0x0000002a46267224 */ /* 0x000fe200078e02ff */
[----:B------:R-:W-:Y:S01]  /*64b0*/  SHF.L.U32 R105, R86, 0x8, RZ ;  /* 0x0000000856697819 */ /* 0x000fe200000006ff */
[C---:B------:R-:W-:Y:S01]  /*64c0*/  IMAD R0, R70.reuse, R16, RZ ;  /* 0x0000001046007224 */ /* 0x040fe200078e02ff */
[----:B------:R-:W-:Y:S01]  /*64d0*/  SHF.R.S32.HI R86, RZ, 0x18, R89 ;  /* 0x00000018ff567819 */ /* 0x000fe20000011459 */
[----:B------:R-:W-:Y:S01]  /*64e0*/  IMAD R42, R70, R46, RZ ;  /* 0x0000002e462a7224 */ /* 0x000fe200078e02ff */
[----:B------:R-:W-:Y:S01]  /*64f0*/  SHF.L.U32 R99, R88, 0x8, RZ ;  /* 0x0000000858637819 */ /* 0x000fe200000006ff */
[----:B------:R-:W-:Y:S01]  /*6500*/  IMAD R7, R72, R71, R7 ;  /* 0x0000004748077224 */ /* 0x000fe200078e0207 */
[----:B------:R-:W-:Y:S01]  /*6510*/  MOV R72, R133 ;  /* 0x0000008500487202 */ /* 0x000fe20000000f00 */
[C---:B------:R-:W-:Y:S01]  /*6520*/  IMAD R16, R70.reuse, R20, RZ ;  /* 0x0000001446107224 */ /* 0x040fe200078e02ff */
[----:B------:R-:W-:Y:S01]  /*6530*/  SHF.R.S32.HI R88, RZ, 0x18, R91 ;  /* 0x00000018ff587819 */ /* 0x000fe2000001145b */
[C---:B------:R-:W-:Y:S01]  /*6540*/  IMAD R46, R70.reuse, R50, RZ ;  /* 0x00000032462e7224 */ /* 0x040fe200078e02ff */
[----:B------:R-:W-:Y:S01]  /*6550*/  SHF.L.U32 R96, R89, 0x8, RZ ;  /* 0x0000000859607819 */ /* 0x000fe200000006ff */
[----:B------:R-:W-:Y:S01]  /*6560*/  IMAD R2, R70, R17, RZ ;  /* 0x0000001146027224 */ /* 0x000fe200078e02ff */
[----:B------:R-:W-:Y:S01]  /*6570*/  SHF.L.U32 R93, R90, 0x8, RZ ;  /* 0x000000085a5d7819 */ /* 0x000fe200000006ff */
[C---:B------:R-:W-:Y:S01]  /*6580*/  IMAD R20, R70.reuse, R24, RZ ;  /* 0x0000001846147224 */ /* 0x040fe200078e02ff */
[C---:B------:R-:W-:Y:S01]  /*6590*/  SHF.L.U32 R90, R91.reuse, 0x10, RZ ;  /* 0x000000105b5a7819 */ /* 0x040fe200000006ff */
[C---:B------:R-:W-:Y:S01]  /*65a0*/  IMAD R50, R70.reuse, R54, RZ ;  /* 0x0000003646327224 */ /* 0x040fe200078e02ff */
[----:B------:R-:W-:Y:S01]  /*65b0*/  SHF.L.U32 R89, R91, 0x8, RZ ;  /* 0x000000085b597819 */ /* 0x000fe200000006ff */
[----:B------:R-:W-:Y:S01]  /*65c0*/  IMAD R17, R70, R21, RZ ;  /* 0x0000001546117224 */ /* 0x000fe200078e02ff */
[----:B------:R-:W-:Y:S01]  /*65d0*/  IADD3 R68, PT, PT, R68, 0x1, RZ ;  /* 0x0000000144447810 */ /* 0x000fe20007ffe0ff */
[C---:B------:R-:W-:Y:S02]  /*65e0*/  IMAD R24, R70.reuse, R28, RZ ;  /* 0x0000001c46187224 */ /* 0x040fe400078e02ff */
[C---:B------:R-:W-:Y:S02]  /*65f0*/  IMAD R54, R70.reuse, R58, RZ ;  /* 0x0000003a46367224 */ /* 0x040fe400078e02ff */
[C---:B------:R-:W-:Y:S02]  /*6600*/  IMAD R8, R70.reuse, R8, RZ ;  /* 0x0000000846087224 */ /* 0x040fe400078e02ff */
[C---:B------:R-:W-:Y:S02]  /*6610*/  IMAD R21, R70.reuse, R25, RZ ;  /* 0x0000001946157224 */ /* 0x040fe400078e02ff */
[C---:B------:R-:W-:Y:S02]  /*6620*/  IMAD R28, R70.reuse, R32, RZ ;  /* 0x00000020461c7224 */ /* 0x040fe400078e02ff */
[C---:B------:R-:W-:Y:S02]  /*6630*/  IMAD R58, R70.reuse, R62, RZ ;  /* 0x0000003e463a7224 */ /* 0x040fe400078e02ff */
[C---:B------:R-:W-:Y:S02]  /*6640*/  IMAD R25, R70.reuse, R29, RZ ;  /* 0x0000001d46197224 */ /* 0x040fe400078e02ff */
[C---:B------:R-:W-:Y:S02]  /*6650*/  IMAD R32, R70.reuse, R36, RZ ;  /* 0x0000002446207224 */ /* 0x040fe400078e02ff */
[C---:B------:R-:W-:Y:S01]  /*6660*/  IMAD R62, R70.reuse, R66, RZ ;  /* 0x00000042463e7224 */ /* 0x040fe200078e02ff */
[----:B------:R-:W-:Y:S01]  /*6670*/  I2IP.S8.S32.SAT R66, R7, R6, RZ ;  /* 0x0000000607427239 */ /* 0x000fe200000014ff */
[C---:B------:R-:W-:Y:S01]  /*6680*/  IMAD R9, R70.reuse, R9, RZ ;  /* 0x0000000946097224 */ /* 0x040fe200078e02ff */
[----:B------:R-:W-:Y:S01]  /*6690*/  SHF.R.S32.HI R6, RZ, 0x18, R132 ;  /* 0x00000018ff067819 */ /* 0x000fe20000011484 */
[C---:B------:R-:W-:Y:S02]  /*66a0*/  IMAD R29, R70.reuse, R33, RZ ;  /* 0x00000021461d7224 */ /* 0x040fe400078e02ff */
[C---:B------:R-:W-:Y:S02]  /*66b0*/  IMAD R36, R70.reuse, R40, RZ ;  /* 0x0000002846247224 */ /* 0x040fe400078e02ff */
[C---:B------:R-:W-:Y:S02]  /*66c0*/  IMAD R33, R70.reuse, R37, RZ ;  /* 0x0000002546217224 */ /* 0x040fe400078e02ff */
[C---:B------:R-:W-:Y:S02]  /*66d0*/  IMAD R40, R70.reuse, R44, RZ ;  /* 0x0000002c46287224 */ /* 0x040fe400078e02ff */
[C---:B------:R-:W-:Y:S02]  /*66e0*/  IMAD R10, R70.reuse, R10, RZ ;  /* 0x0000000a460a7224 */ /* 0x040fe400078e02ff */
[C---:B------:R-:W-:Y:S02]  /*66f0*/  IMAD R37, R70.reuse, R41, RZ ;  /* 0x0000002946257224 */ /* 0x040fe400078e02ff */
[----:B------:R-:W-:Y:S02]  /*6700*/  IMAD R44, R70, R48, RZ ;  /* 0x00000030462c7224 */ /* 0x000fe400078e02ff */
[----:B------:R-:W-:Y:S01]  /*6710*/  IMAD R8, R72, R71, R8 ;  /* 0x0000004748087224 */ /* 0x000fe200078e0208 */
[----:B------:R-:W-:Y:S01]  /*6720*/  I2IP.S8.S32.SAT R72, R5, R4, R66 ;  /* 0x0000000405487239 */ /* 0x000fe20000001442 */
[C---:B------:R-:W-:Y:S01]  /*6730*/  IMAD R41, R70.reuse, R45, RZ ;  /* 0x0000002d46297224 */ /* 0x040fe200078e02ff */
[----:B------:R-:W-:Y:S01]  /*6740*/  SHF.R.S32.HI R4, RZ, 0x18, R127 ;  /* 0x00000018ff047819 */ /* 0x000fe2000001147f */
[C---:B------:R-:W-:Y:S01]  /*6750*/  IMAD R48, R70.reuse, R52, RZ ;  /* 0x0000003446307224 */ /* 0x040fe200078e02ff */
[----:B------:R-:W-:Y:S01]  /*6760*/  SHF.R.S32.HI R5, RZ, 0x18, R126 ;  /* 0x00000018ff057819 */ /* 0x000fe2000001147e */
[C---:B------:R-:W-:Y:S02]  /*6770*/  IMAD R11, R70.reuse, R11, RZ ;  /* 0x0000000b460b7224 */ /* 0x040fe400078e02ff */
[C---:B------:R-:W-:Y:S02]  /*6780*/  IMAD R45, R70.reuse, R49, RZ ;  /* 0x00000031462d7224 */ /* 0x040fe400078e02ff */
[C---:B------:R-:W-:Y:S02]  /*6790*/  IMAD R52, R70.reuse, R56, RZ ;  /* 0x0000003846347224 */ /* 0x040fe400078e02ff */
[----:B------:R-:W-:Y:S02]  /*67a0*/  IMAD R9, R73, R71, R9 ;  /* 0x0000004749097224 */ /* 0x000fe400078e0209 */
[C---:B------:R-:W-:Y:S02]  /*67b0*/  IMAD R49, R70.reuse, R53, RZ ;  /* 0x0000003546317224 */ /* 0x040fe400078e02ff */
[C---:B------:R-:W-:Y:S02]  /*67c0*/  IMAD R56, R70.reuse, R60, RZ ;  /* 0x0000003c46387224 */ /* 0x040fe400078e02ff */
[C---:B------:R-:W-:Y:S02]  /*67d0*/  IMAD R12, R70.reuse, R12, RZ ;  /* 0x0000000c460c7224 */ /* 0x040fe400078e02ff */
[C---:B------:R-:W-:Y:S02]  /*67e0*/  IMAD R53, R70.reuse, R57, RZ ;  /* 0x0000003946357224 */ /* 0x040fe400078e02ff */
[----:B------:R-:W-:Y:S01]  /*67f0*/  IMAD R60, R70, R64, RZ ;  /* 0x00000040463c7224 */ /* 0x000fe200078e02ff */
[----:B------:R-:W-:Y:S01]  /*6800*/  SHF.R.S32.HI R64, RZ, 0x18, R130 ;  /* 0x00000018ff407819 */ /* 0x000fe20000011482 */
[----:B------:R-:W-:Y:S02]  /*6810*/  IMAD.MOV.U32 R7, RZ, RZ, R131 ;  /* 0x000000ffff077224 */ /* 0x000fe400078e0083 */
[----:B------:R-:W-:Y:S01]  /*6820*/  IMAD R10, R6, R71, R10 ;  /* 0x00000047060a7224 */ /* 0x000fe200078e020a */
[----:B------:R-:W-:Y:S01]  /*6830*/  MOV R6, R128 ;  /* 0x0000008000067202 */ /* 0x000fe20000000f00 */
[C---:B------:R-:W-:Y:S02]  /*6840*/  IMAD R57, R70.reuse, R61, RZ ;  /* 0x0000003d46397224 */ /* 0x040fe400078e02ff */
[C---:B------:R-:W-:Y:S02]  /*6850*/  IMAD R13, R70.reuse, R13, RZ ;  /* 0x0000000d460d7224 */ /* 0x040fe400078e02ff */
[----:B------:R-:W-:Y:S01]  /*6860*/  IMAD R61, R70, R65, RZ ;  /* 0x00000041463d7224 */ /* 0x000fe200078e02ff */
[----:B------:R-:W-:Y:S01]  /*6870*/  SHF.R.S32.HI R65, RZ, 0x18, R129 ;  /* 0x00000018ff417819 */ /* 0x000fe20000011481 */
[-C--:B------:R-:W-:Y:S02]  /*6880*/  IMAD R11, R74, R71.reuse, R11 ;  /* 0x000000474a0b7224 */ /* 0x080fe400078e020b */
[C---:B------:R-:W-:Y:S02]  /*6890*/  IMAD R14, R70.reuse, R14, RZ ;  /* 0x0000000e460e7224 */ /* 0x040fe400078e02ff */
[----:B------:R-:W-:Y:S01]  /*68a0*/  IMAD R12, R7, R71, R12 ;  /* 0x00000047070c7224 */ /* 0x000fe200078e020c */
[----:B------:R-:W-:Y:S01]  /*68b0*/  I2IP.S8.S32.SAT R10, R11, R10, RZ ;  /* 0x0000000a0b0a7239 */ /* 0x000fe200000014ff */
[----:B------:R-:W-:Y:S01]  /*68c0*/  IMAD R15, R70, R15, RZ ;  /* 0x0000000f460f7224 */ /* 0x000fe200078e02ff */
[----:B------:R-:W-:Y:S01]  /*68d0*/  SHF.R.S32.HI R7, RZ, 0x18, R123 ;  /* 0x00000018ff077819 */ /* 0x000fe2000001147b */
[-C--:B------:R-:W-:Y:S01]  /*68e0*/  IMAD R13, R64, R71.reuse, R13 ;  /* 0x00000047400d7224 */ /* 0x080fe200078e020d */
[----:B------:R-:W-:Y:S01]  /*68f0*/  I2IP.S8.S32.SAT R73, R9, R8, R10 ;  /* 0x0000000809497239 */ /* 0x000fe2000000140a */
[-C--:B------:R-:W-:Y:S02]  /*6900*/  IMAD R14, R65, R71.reuse, R14 ;  /* 0x00000047410e7224 */ /* 0x080fe400078e020e */
[-C--:B------:R-:W-:Y:S02]  /*6910*/  IMAD R15, R75, R71.reuse, R15 ;  /* 0x000000474b0f7224 */ /* 0x080fe400078e020f */
[----:B------:R-:W-:Y:S01]  /*6920*/  IMAD R0, R6, R71, R0 ;  /* 0x0000004706007224 */ /* 0x000fe200078e0200 */
[----:B------:R-:W-:Y:S01]  /*6930*/  SHF.R.S32.HI R6, RZ, 0x18, R124 ;  /* 0x00000018ff067819 */ /* 0x000fe2000001147c */
[----:B------:R-:W-:Y:S01]  /*6940*/  IMAD R19, R70, R19, RZ ;  /* 0x0000001346137224 */ /* 0x000fe200078e02ff */
[----:B------:R-:W-:Y:S01]  /*6950*/  I2IP.S8.S32.SAT R14, R15, R14, RZ ;  /* 0x0000000e0f0e7239 */ /* 0x000fe200000014ff */
[----:B------:R-:W-:Y:S01]  /*6960*/  IMAD R2, R4, R71, R2 ;  /* 0x0000004704027224 */ /* 0x000fe200078e0202 */
[----:B------:R-:W-:Y:S01]  /*6970*/  MOV R4, R125 ;  /* 0x0000007d00047202 */ /* 0x000fe20000000f00 */
[-C--:B------:R-:W-:Y:S01]  /*6980*/  IMAD R3, R5, R71.reuse, R3 ;  /* 0x0000004705037224 */ /* 0x080fe200078e0203 */
[----:B------:R-:W-:Y:S01]  /*6990*/  I2IP.S8.S32.SAT R74, R13, R12, R14 ;  /* 0x0000000c0d4a7239 */ /* 0x000fe2000000140e */
[-C--:B------:R-:W-:Y:S02]  /*69a0*/  IMAD R19, R76, R71.reuse, R19 ;  /* 0x000000474c137224 */ /* 0x080fe400078e0213 */
[----:B------:R-:W-:Y:S01]  /*69b0*/  IMAD R16, R4, R71, R16 ;  /* 0x0000004704107224 */ /* 0x000fe200078e0210 */
[----:B------:R-:W-:Y:S01]  /*69c0*/  SHF.R.S32.HI R4, RZ, 0x18, R121 ;  /* 0x00000018ff047819 */ /* 0x000fe20000011479 */
[----:B------:R-:W-:Y:S01]  /*69d0*/  IMAD R23, R70, R23, RZ ;  /* 0x0000001746177224 */ /* 0x000fe200078e02ff */
[----:B------:R-:W-:Y:S01]  /*69e0*/  I2IP.S8.S32.SAT R19, R19, R3, RZ ;  /* 0x0000000313137239 */ /* 0x000fe200000014ff */
[-C--:B------:R-:W-:Y:S01]  /*69f0*/  IMAD R17, R6, R71.reuse, R17 ;  /* 0x0000004706117224 */ /* 0x080fe200078e0211 */
[----:B------:R-:W-:Y:S01]  /*6a00*/  MOV R3, R122 ;  /* 0x0000007a00037202 */ /* 0x000fe20000000f00 */
[-C--:B------:R-:W-:Y:S01]  /*6a10*/  IMAD R18, R7, R71.reuse, R18 ;  /* 0x0000004707127224 */ /* 0x080fe200078e0212 */
[----:B------:R-:W-:Y:S01]  /*6a20*/  I2IP.S8.S32.SAT R75, R2, R0, R19 ;  /* 0x00000000024b7239 */ /* 0x000fe20000001413 */
[-C--:B------:R-:W-:Y:S01]  /*6a30*/  IMAD R23, R77, R71.reuse, R23 ;  /* 0x000000474d177224 */ /* 0x080fe200078e0217 */
[----:B------:R-:W-:Y:S01]  /*6a40*/  SHF.R.S32.HI R0, RZ, 0x18, R120 ;  /* 0x00000018ff007819 */ /* 0x000fe20000011478 */
[----:B------:R-:W-:Y:S01]  /*6a50*/  IMAD R20, R3, R71, R20 ;  /* 0x0000004703147224 */ /* 0x000fe200078e0214 */
[----:B------:R-:W-:Y:S01]  /*6a60*/  MOV R2, R119 ;  /* 0x0000007700027202 */ /* 0x000fe20000000f00 */
[----:B------:R-:W-:Y:S01]  /*6a70*/  IMAD R27, R70, R27, RZ ;  /* 0x0000001b461b7224 */ /* 0x000fe200078e02ff */
[----:B------:R1:W-:Y:S01]  /*6a80*/  STS.128 [R146+UR44+0x2200], R72 ;  /* 0x0022004892007988 */ /* 0x0003e20008000c2c */
[-C--:B------:R-:W-:Y:S01]  /*6a90*/  IMAD R21, R4, R71.reuse, R21 ;  /* 0x0000004704157224 */ /* 0x080fe200078e0215 */
[----:B------:R-:W-:Y:S01]  /*6aa0*/  I2IP.S8.S32.SAT R18, R23, R18, RZ ;  /* 0x0000001217127239 */ /* 0x000fe200000014ff */
[-C--:B------:R-:W-:Y:S01]  /*6ab0*/  IMAD R22, R0, R71.reuse, R22 ;  /* 0x0000004700167224 */ /* 0x080fe200078e0216 */
[----:B------:R-:W-:Y:S01]  /*6ac0*/  SHF.R.S32.HI R3, RZ, 0x18, R118 ;  /* 0x00000018ff037819 */ /* 0x000fe20000011476 */
[-C--:B------:R-:W-:Y:S01]  /*6ad0*/  IMAD R27, R78, R71.reuse, R27 ;  /* 0x000000474e1b7224 */ /* 0x080fe200078e021b */
[----:B------:R-:W-:Y:S01]  /*6ae0*/  SHF.R.S32.HI R4, RZ, 0x18, R117 ;  /* 0x00000018ff047819 */ /* 0x000fe20000011475 */
[----:B------:R-:W-:Y:S01]  /*6af0*/  IMAD R24, R2, R71, R24 ;  /* 0x0000004702187224 */ /* 0x000fe200078e0218 */
[----:B------:R-:W-:Y:S01]  /*6b00*/  I2IP.S8.S32.SAT R16, R17, R16, R18 ;  /* 0x0000001011107239 */ /* 0x000fe20000001412 */
[----:B------:R-:W-:Y:S01]  /*6b10*/  IMAD R31, R70, R31, RZ ;  /* 0x0000001f461f7224 */ /* 0x000fe200078e02ff */
[----:B------:R-:W-:Y:S01]  /*6b20*/  I2IP.S8.S32.SAT R17, R27, R22, RZ ;  /* 0x000000161b117239 */ /* 0x000fe200000014ff */
[-C--:B------:R-:W-:Y:S01]  /*6b30*/  IMAD R25, R3, R71.reuse, R25 ;  /* 0x0000004703197224 */ /* 0x080fe200078e0219 */
[----:B------:R-:W-:Y:S01]  /*6b40*/  SHF.R.S32.HI R2, RZ, 0x18, R115 ;  /* 0x00000018ff027819 */ /* 0x000fe20000011473 */
[-C--:B------:R-:W-:Y:S01]  /*6b50*/  IMAD R26, R4, R71.reuse, R26 ;  /* 0x00000047041a7224 */ /* 0x080fe200078e021a */
[----:B------:R-:W-:Y:S01]  /*6b60*/  I2IP.S8.S32.SAT R17, R21, R20, R17 ;  /* 0x0000001415117239 */ /* 0x000fe20000001411 */
[----:B------:R-:W-:Y:S01]  /*6b70*/  IMAD.MOV.U32 R0, RZ, RZ, R116 ;  /* 0x000000ffff007224 */ /* 0x000fe200078e0074 */
[----:B------:R-:W-:Y:S01]  /*6b80*/  SHF.R.S32.HI R3, RZ, 0x18, R114 ;  /* 0x00000018ff037819 */ /* 0x000fe20000011472 */
[-C--:B------:R-:W-:Y:S01]  /*6b90*/  IMAD R31, R79, R71.reuse, R31 ;  /* 0x000000474f1f7224 */ /* 0x080fe200078e021f */
[----:B------:R-:W-:Y:S01]  /*6ba0*/  SHF.R.S32.HI R4, RZ, 0x18, R108 ;  /* 0x00000018ff047819 */ /* 0x000fe2000001146c */
[----:B------:R-:W-:Y:S01]  /*6bb0*/  IMAD R28, R0, R71, R28 ;  /* 0x00000047001c7224 */ /* 0x000fe200078e021c */
[----:B------:R-:W-:Y:S01]  /*6bc0*/  MOV R0, R113 ;  /* 0x0000007100007202 */ /* 0x000fe20000000f00 */
[----:B------:R-:W-:Y:S01]  /*6bd0*/  IMAD R35, R70, R35, RZ ;  /* 0x0000002346237224 */ /* 0x000fe200078e02ff */
[----:B------:R-:W-:Y:S01]  /*6be0*/  I2IP.S8.S32.SAT R18, R31, R26, RZ ;  /* 0x0000001a1f127239 */ /* 0x000fe200000014ff */
[-C--:B------:R-:W-:Y:S01]  /*6bf0*/  IMAD R29, R2, R71.reuse, R29 ;  /* 0x00000047021d7224 */ /* 0x080fe200078e021d */
[----:B------:R-:W-:Y:S01]  /*6c00*/  SHF.R.S32.HI R2, RZ, 0x18, R112 ;  /* 0x00000018ff027819 */ /* 0x000fe20000011470 */
[-C--:B------:R-:W-:Y:S01]  /*6c10*/  IMAD R30, R3, R71.reuse, R30 ;  /* 0x00000047031e7224 */ /* 0x080fe200078e021e */
[----:B------:R-:W-:Y:S01]  /*6c20*/  I2IP.S8.S32.SAT R18, R25, R24, R18 ;  /* 0x0000001819127239 */ /* 0x000fe20000001412 */
[-C--:B------:R-:W-:Y:S01]  /*6c30*/  IMAD R35, R80, R71.reuse, R35 ;  /* 0x0000004750237224 */ /* 0x080fe200078e0223 */
[----:B------:R-:W-:Y:S01]  /*6c40*/  SHF.R.S32.HI R3, RZ, 0x18, R109 ;  /* 0x00000018ff037819 */ /* 0x000fe2000001146d */
        /* <DEDUP_REMOVED lines=8> */
[----:B------:R-:W-:Y:S01]  /*6cd0*/  IMAD R39, R81, R71, R39 ;  /* 0x0000004751277224 */ /* 0x000fe200078e0227 */
[----:B------:R-:W-:Y:S01]  /*6ce0*/  MOV R0, R107 ;  /* 0x0000006b00007202 */ /* 0x000fe20000000f00 */
[----:B------:R-:W-:Y:S01]  /*6cf0*/  IMAD R36, R2, R71, R36 ;  /* 0x0000004702247224 */ /* 0x000fe200078e0224 */
[----:B------:R-:W-:Y:S01]  /*6d00*/  SHF.R.S32.HI R2, RZ, 0x18, R106 ;  /* 0x00000018ff027819 */ /* 0x000fe2000001146a */
[----:B------:R-:W-:Y:S01]  /*6d10*/  IMAD R43, R70, R43, RZ ;  /* 0x0000002b462b7224 */ /* 0x000fe200078e02ff */
[----:B------:R1:W-:Y:S01]  /*6d20*/  STS.128 [R145+0x2200], R16 ;  /* 0x0022001091007388 */ /* 0x0003e20000000c00 */
[-C--:B------:R-:W-:Y:S01]  /*6d30*/  IMAD R37, R3, R71.reuse, R37 ;  /* 0x0000004703257224 */ /* 0x080fe200078e0225 */
[----:B------:R-:W-:Y:S01]  /*6d40*/  I2IP.S8.S32.SAT R34, R39, R34, RZ ;  /* 0x0000002227227239 */ /* 0x000fe200000014ff */
[-C--:B------:R-:W-:Y:S01]  /*6d50*/  IMAD R38, R4, R71.reuse, R38 ;  /* 0x0000004704267224 */ /* 0x080fe200078e0226 */
[----:B------:R-:W-:Y:S01]  /*6d60*/  SHF.R.S32.HI R3, RZ, 0x18, R103 ;  /* 0x00000018ff037819 */ /* 0x000fe20000011467 */
[-C--:B------:R-:W-:Y:S01]  /*6d70*/  IMAD R43, R82, R71.reuse, R43 ;  /* 0x00000047522b7224 */ /* 0x080fe200078e022b */
[----:B------:R-:W-:Y:S01]  /*6d80*/  I2IP.S8.S32.SAT R32, R33, R32, R34 ;  /* 0x0000002021207239 */ /* 0x000fe20000001422 */
        /* <DEDUP_REMOVED lines=15> */
[----:B------:R-:W-:Y:S01]  /*6e80*/  SHF.R.S32.HI R3, RZ, 0x18, R97 ;  /* 0x00000018ff037819 */ /* 0x000fe20000011461 */
[-C--:B------:R-:W-:Y:S01]  /*6e90*/  IMAD R46, R4, R71.reuse, R46 ;  /* 0x00000047042e7224 */ /* 0x080fe200078e022e */
[----:B------:R-:W-:Y:S01]  /*6ea0*/  I2IP.S8.S32.SAT R34, R41, R40, R34 ;  /* 0x0000002829227239 */ /* 0x000fe20000001422 */
[----:B------:R-:W-:Y:S02]  /*6eb0*/  IMAD.MOV.U32 R0, RZ, RZ, R101 ;  /* 0x000000ffff007224 */ /* 0x000fe400078e0065 */
        /* <DEDUP_REMOVED lines=8> */
[----:B------:R-:W-:Y:S01]  /*6f40*/  SHF.R.S32.HI R0, RZ, 0x18, R96 ;  /* 0x00000018ff007819 */ /* 0x000fe20000011460 */
[-C--:B------:R-:W-:Y:S01]  /*6f50*/  IMAD R55, R85, R71.reuse, R55 ;  /* 0x0000004755377224 */ /* 0x080fe200078e0237 */
[----:B------:R-:W-:Y:S01]  /*6f60*/  I2IP.S8.S32.SAT R35, R45, R44, R35 ;  /* 0x0000002c2d237239 */ /* 0x000fe20000001423 */
[----:B------:R-:W-:Y:S01]  /*6f70*/  IMAD R52, R2, R71, R52 ;  /* 0x0000004702347224 */ /* 0x000fe200078e0234 */
[----:B------:R-:W-:Y:S01]  /*6f80*/  MOV R2, R95 ;  /* 0x0000005f00027202 */ /* 0x000fe20000000f00 */
[----:B------:R-:W-:Y:S01]  /*6f90*/  IMAD R53, R3, R71, R53 ;  /* 0x0000004703357224 */ /* 0x000fe200078e0235 */
[----:B------:R-:W-:Y:S01]  /*6fa0*/  SHF.R.S32.HI R3, RZ, 0x18, R94 ;  /* 0x00000018ff037819 */ /* 0x000fe2000001145e */
[----:B------:R1:W-:Y:S01]  /*6fb0*/  STS.128 [R144+0x2200], R32 ;  /* 0x0022002090007388 */ /* 0x0003e20000000c00 */
[----:B------:R-:W-:Y:S01]  /*6fc0*/  IMAD R59, R70, R59, RZ ;  /* 0x0000003b463b7224 */ /* 0x000fe200078e02ff */
[----:B------:R-:W-:Y:S01]  /*6fd0*/  I2IP.S8.S32.SAT R50, R55, R50, RZ ;  /* 0x0000003237327239 */ /* 0x000fe200000014ff */
[-C--:B------:R-:W-:Y:S01]  /*6fe0*/  IMAD R54, R0, R71.reuse, R54 ;  /* 0x0000004700367224 */ /* 0x080fe200078e0236 */
[----:B------:R-:W-:Y:S01]  /*6ff0*/  SHF.R.S32.HI R0, RZ, 0x18, R93 ;  /* 0x00000018ff007819 */ /* 0x000fe2000001145d */
[-C--:B------:R-:W-:Y:S01]  /*7000*/  IMAD R59, R86, R71.reuse, R59 ;  /* 0x00000047563b7224 */ /* 0x080fe200078e023b */
[----:B------:R-:W-:Y:S01]  /*7010*/  I2IP.S8.S32.SAT R48, R49, R48, R50 ;  /* 0x0000003031307239 */ /* 0x000fe20000001432 */
[-C--:B------:R-:W-:Y:S01]  /*7020*/  IMAD R56, R2, R71.reuse, R56 ;  /* 0x0000004702387224 */ /* 0x080fe200078e0238 */
[----:B------:R-:W-:Y:S01]  /*7030*/  MOV R2, R92 ;  /* 0x0000005c00027202 */ /* 0x000fe20000000f00 */
        /* <DEDUP_REMOVED lines=8> */
[-C--:B------:R-:W-:Y:S02]  /*70c0*/  IMAD R60, R2, R71.reuse, R60 ;  /* 0x00000047023c7224 */ /* 0x080fe400078e023c */
[----:B------:R-:W-:Y:S01]  /*70d0*/  IMAD R61, R3, R71, R61 ;  /* 0x00000047033d7224 */ /* 0x000fe200078e023d */
[----:B------:R-:W-:Y:S01]  /*70e0*/  I2IP.S8.S32.SAT R58, R63, R58, RZ ;  /* 0x0000003a3f3a7239 */ /* 0x000fe200000014ff */
[----:B------:R-:W-:Y:S02]  /*70f0*/  IMAD R67, R70, R67, RZ ;  /* 0x0000004346437224 */ /* 0x000fe400078e02ff */
[-C--:B------:R-:W-:Y:S01]  /*7100*/  IMAD R62, R0, R71.reuse, R62 ;  /* 0x00000047003e7224 */ /* 0x080fe200078e023e */
[----:B------:R-:W-:Y:S01]  /*7110*/  I2IP.S8.S32.SAT R50, R57, R56, R58 ;  /* 0x0000003839327239 */ /* 0x000fe2000000143a */
[----:B------:R-:W-:Y:S05]  /*7120*/  IMAD R67, R88, R71, R67 ;  /* 0x0000004758437224 */ /* 0x000fea00078e0243 */
[----:B------:R-:W-:Y:S04]  /*7130*/  I2IP.S8.S32.SAT R51, R67, R62, RZ ;  /* 0x0000003e43337239 */ /* 0x000fe800000014ff */
[----:B------:R-:W-:Y:S05]  /*7140*/  I2IP.S8.S32.SAT R51, R61, R60, R51 ;  /* 0x0000003c3d337239 */ /* 0x000fea0000001433 */
[----:B------:R1:W-:Y:S01]  /*7150*/  STS.128 [R143+0x2200], R48 ;  /* 0x002200308f007388 */ /* 0x0003e20000000c00 */
[----:B------:R-:W-:Y:S01]  /*7160*/  @!PT LDS RZ, [RZ] ;  /* 0x00000000fffff984 */ /* 0x000fe20000000800 */
[----:B------:R-:W-:Y:S01]  /*7170*/  @!PT LDS RZ, [RZ] ;  /* 0x00000000fffff984 */ /* 0x000fe20000000800 */
[----:B------:R-:W-:Y:S01]  /*7180*/  @!PT LDS RZ, [RZ] ;  /* 0x00000000fffff984 */ /* 0x000fe20000000800 */
[----:B------:R-:W-:Y:S01]  /*7190*/  @!PT LDS RZ, [RZ] ;  /* 0x00000000fffff984 */ /* 0x000fe20000000800 */
[----:B------:R3:W-:Y:S07]  /*71a0*/  MEMBAR.ALL.CTA ;  /* 0x0000000000007992 */ /* 0x0007ee0000008000 */
[----:B---3--:R-:W3:Y:S02]  /*71b0*/  FENCE.VIEW.ASYNC.S ;  /* 0x00000000000073c6 */ /* 0x008ee40000000000 */
[----:B---3--:R-:W-:Y:S06]  /*71c0*/  BAR.SYNC.DEFER_BLOCKING 0x1, 0x80 ;  /* 0x0042000000007b1d */ /* 0x008fec0000010000 */
[----:B------:R-:W-:Y:S05]  /*71d0*/  @P0 BRA `(.L_x_105) ;  /* 0x0000000000300947 */ /* 0x000fea0003800000 */
[----:B------:R-:W-:Y:S02]  /*71e0*/  UIADD3 UR4, UPT, UPT, UR44, 0x2200, URZ ;  /* 0x000022002c047890 */ /* 0x000fe4000fffe0ff */
[----:B------:R-:W-:Y:S02]  /*71f0*/  USHF.L.U32 UR9, UR45, 0x6, URZ ;  /* 0x000000062d097899 */ /* 0x000fe400080006ff */
[----:B------:R-:W-:Y:S02]  /*7200*/  USHF.L.U32 UR10, UR46, 0x7, URZ ;  /* 0x000000072e0a7899 */ /* 0x000fe400080006ff */
[----:B------:R-:W-:Y:S01]  /*7210*/  MOV R153, UR4 ;  /* 0x0000000400997c02 */ /* 0x000fe20008000f00 */
[----:B------:R-:W-:Y:S01]  /*7220*/  UIADD3 UR4, UP0, UPT, UR62, 0x680, URZ ;  /* 0x000006803e047890 */ /* 0x000fe2000ff1e0ff */
[----:B------:R-:W-:Y:S02]  /*7230*/  UMOV UR11, UR36 ;  /* 0x00000024000b7c82 */ /* 0x000fe40008000000 */
[----:B------:R-:W-:Y:S01]  /*7240*/  R2UR UR8, R153 ;  /* 0x00000000990872ca */ /* 0x000fe200000e0000 */
[----:B------:R-:W-:Y:S11]  /*7250*/  UIADD3.X UR5, UPT, UPT, URZ, UR63, URZ, UP0, !UPT ;  /* 0x0000003fff057290 */ /* 0x000ff600087fe4ff */
[----:B------:R-:W-:Y:S01]  /*7260*/  @!UPT UIADD3 URZ, UPT, UPT, URZ, URZ, URZ ;  /* 0x000000fffffff290 */ /* 0x000fe2000fffe0ff */
[----:B------:R3:W-:Y:S01]  /*7270*/  UTMASTG.3D [UR8], [UR4] ;  /* 0x00000008040073b5 */ /* 0x0007e20008010000 */
[----:B------:R0:W-:Y:S01]  /*7280*/  UTMACMDFLUSH ;  /* 0x00000000000079b7 */ /* 0x0001e20000000000 */
[----:B---3--:R-:W-:Y:S04]  /*7290*/  DEPBAR.LE SB0, 0x0 ;  /* 0x000080000000791a */ /* 0x008fe80000000000 */
.L_x_105:
[----:B------:R-:W-:Y:S05]  /*72a0*/  BSYNC.RECONVERGENT B0 ;  /* 0x0000000000007941 */ /* 0x000fea0003800200 */
.L_x_104:
[----:B------:R-:W-:Y:S01]  /*72b0*/  BAR.SYNC.DEFER_BLOCKING 0x1, 0x80 ;  /* 0x0042000000007b1d */ /* 0x000fe20000010000 */
[----:B------:R-:W-:Y:S01]  /*72c0*/  ISETP.NE.AND P0, PT, R149, 0x2, PT ;  /* 0x000000029500780c */ /* 0x000fe20003f05270 */
[----:B------:R-:W-:Y:S01]  /*72d0*/  UISETP.NE.AND UP0, UPT, UR47, URZ, UPT ;  /* 0x000000ff2f00728c */ /* 0x000fe2000bf05270 */
[----:B------:R-:W-:Y:S01]  /*72e0*/  ISETP.NE.AND P1, PT, R68, 0x4, PT ;  /* 0x000000044400780c */ /* 0x000fe20003f25270 */
[----:B------:R-:W-:Y:S01]  /*72f0*/  UIADD3 UR45, UPT, UPT, UR37, UR57, URZ ;  /* 0x00000039252d7290 */ /* 0x000fe2000fffe0ff */
[----:B------:R-:W-:Y:S01]  /*7300*/  SEL R2, RZ, 0x1, P0 ;  /* 0x00000001ff027807 */ /* 0x000fe20000000000 */
[----:B------:R-:W-:Y:S01]  /*7310*/  UIADD3 UR46, UPT, UPT, UR38, UR60, URZ ;  /* 0x0000003c262e7290 */ /* 0x000fe2000fffe0ff */
[----:B------:R-:W-:Y:S02]  /*7320*/  SEL R0, RZ, 0x1, P1 ;  /* 0x00000001ff007807 */ /* 0x000fe40000800000 */
[----:B------:R-:W-:Y:S02]  /*7330*/  LOP3.LUT R151, R151, R2, RZ, 0x3c, !PT ;  /* 0x0000000297977212 */ /* 0x000fe400078e3cff */
[----:B------:R-:W-:Y:S02]  /*7340*/  LOP3.LUT R152, R152, R0, RZ, 0x3c, !PT ;  /* 0x0000000098987212 */ /* 0x000fe400078e3cff */
[----:B------:R-:W-:Y:S02]  /*7350*/  SEL R149, R149, RZ, P0 ;  /* 0x000000ff95957207 */ /* 0x000fe40000000000 */
[----:B------:R-:W-:Y:S01]  /*7360*/  SEL R68, R68, RZ, P1 ;  /* 0x000000ff44447207 */ /* 0x000fe20000800000 */
[----:B------:R-:W-:Y:S01]  /*7370*/  UMOV UR36, UR51 ;  /* 0x0000003300247c82 */ /* 0x000fe20008000000 */
[----:B------:R-:W-:Y:S05]  /*7380*/  BRA.U UP0, `(.L_x_106) ;  /* 0xffffffd900dc7547 */ /* 0x000fea000b83ffff */
[----:B------:R-:W-:Y:S05]  /*7390*/  EXIT ;  /* 0x000000000000794d */ /* 0x000fea0003800000 */
.L_x_25:
[----:B--2---:R2:W3:Y:S02]  /*73a0*/  SYNCS.PHASECHK.TRANS64.TRYWAIT P0, [R0+URZ+0x110], R2 ;  /* 0x00011002000075a7 */ /* 0x0044e400080011ff */
[----:B---3--:R-:W-:Y:S05]  /*73b0*/  @!P0 NANOSLEEP.SYNCS 0x989680 ;  /* 0x009896800000895d */ /* 0x008fea0003900000 */
[----:B------:R-:W3:Y:S02]  /*73c0*/  @!P0 SYNCS.PHASECHK.TRANS64 P0, [R0+URZ+0x110], R2 ;  /* 0x00011002000085a7 */ /* 0x000ee400080010ff */
[----:B---3--:R-:W-:Y:S05]  /*73d0*/  @!P0 BRA `(.L_x_25) ;  /* 0xfffffffc00f08947 */ /* 0x008fea000383ffff */
[----:B------:R-:W-:Y:S05]  /*73e0*/  BRA `(.L_x_107) ;  /* 0xffffffa400387947 */ /* 0x000fea000383ffff */
.L_x_28:
[----:B-1----:R-:W-:-:S07]  /*73f0*/  MOV R0, UR33 ;  /* 0x0000002100007c02 */ /* 0x002fce0008000f00 */
.L_x_108:
[----:B-1----:R1:W2:Y:S02]  /*7400*/  SYNCS.PHASECHK.TRANS64.TRYWAIT P0, [R0+URZ+0x40], R3 ;  /* 0x00004003000075a7 */ /* 0x0022a400080011ff */
[----:B--2---:R-:W-:Y:S05]  /*7410*/  @!P0 NANOSLEEP.SYNCS 0x989680 ;  /* 0x009896800000895d */ /* 0x004fea0003900000 */
[----:B------:R-:W2:Y:S02]  /*7420*/  @!P0 SYNCS.PHASECHK.TRANS64 P0, [R0+URZ+0x40], R3 ;  /* 0x00004003000085a7 */ /* 0x000ea400080010ff */
[----:B--2---:R-:W-:Y:S05]  /*7430*/  @!P0 BRA `(.L_x_108) ;  /* 0xfffffffc00f08947 */ /* 0x004fea000383ffff */
[----:B------:R-:W-:Y:S05]  /*7440*/  BRA `(.L_x_27) ;  /* 0xffffffa400807947 */ /* 0x000fea000383ffff */
.L_x_35:
[----:B-1----:R-:W-:-:S07]  /*7450*/  MOV R0, UR17 ;  /* 0x0000001100007c02 */ /* 0x002fce0008000f00 */
.L_x_109:
[----:B-1----:R1:W2:Y:S02]  /*7460*/  SYNCS.PHASECHK.TRANS64.TRYWAIT P0, [R0+URZ+0x40], R3 ;  /* 0x00004003000075a7 */ /* 0x0022a400080011ff */
[----:B--2---:R-:W-:Y:S05]  /*7470*/  @!P0 NANOSLEEP.SYNCS 0x989680 ;  /* 0x009896800000895d */ /* 0x004fea0003900000 */
[----:B------:R-:W2:Y:S02]  /*7480*/  @!P0 SYNCS.PHASECHK.TRANS64 P0, [R0+URZ+0x40], R3 ;  /* 0x00004003000085a7 */ /* 0x000ea400080010ff */
[----:B--2---:R-:W-:Y:S05]  /*7490*/  @!P0 BRA `(.L_x_109) ;  /* 0xfffffffc00f08947 */ /* 0x004fea000383ffff */
[----:B------:R-:W-:Y:S05]  /*74a0*/  BRA `(.L_x_34) ;  /* 0xffffffa8003c7947 */ /* 0x000fea000383ffff */
.L_x_40:
[----:B-1----:R1:W2:Y:S02]  /*74b0*/  SYNCS.PHASECHK.TRANS64.TRYWAIT P0, [R3+URZ+0xa0], R0 ;  /* 0x0000a000030075a7 */ /* 0x0022a400080011ff */
[----:B--2---:R-:W-:Y:S05]  /*74c0*/  @!P0 NANOSLEEP.SYNCS 0x989680 ;  /* 0x009896800000895d */ /* 0x004fea0003900000 */
[----:B------:R-:W2:Y:S02]  /*74d0*/  @!P0 SYNCS.PHASECHK.TRANS64 P0, [R3+URZ+0xa0], R0 ;  /* 0x0000a000030085a7 */ /* 0x000ea400080010ff */
[----:B--2---:R-:W-:Y:S05]  /*74e0*/  @!P0 BRA `(.L_x_40) ;  /* 0xfffffffc00f08947 */ /* 0x004fea000383ffff */
[----:B------:R-:W-:Y:S05]  /*74f0*/  BRA `(.L_x_110) ;  /* 0xffffffa800e07947 */ /* 0x000fea000383ffff */
.L_x_44:
[----:B------:R-:W-:-:S07]  /*7500*/  MOV R0, UR4 ;  /* 0x0000000400007c02 */ /* 0x000fce0008000f00 */
.L_x_111:
[----:B-1----:R1:W2:Y:S02]  /*7510*/  SYNCS.PHASECHK.TRANS64.TRYWAIT P0, [R0+URZ], R2 ;  /* 0x00000002000075a7 */ /* 0x0022a400080011ff */
[----:B--2---:R-:W-:Y:S05]  /*7520*/  @!P0 NANOSLEEP.SYNCS 0x989680 ;  /* 0x009896800000895d */ /* 0x004fea0003900000 */
[----:B------:R-:W2:Y:S02]  /*7530*/  @!P0 SYNCS.PHASECHK.TRANS64 P0, [R0+URZ], R2 ;  /* 0x00000002000085a7 */ /* 0x000ea400080010ff */
[----:B--2---:R-:W-:Y:S05]  /*7540*/  @!P0 BRA `(.L_x_111) ;  /* 0xfffffffc00f08947 */ /* 0x004fea000383ffff */
[----:B------:R-:W-:Y:S05]  /*7550*/  BRA `(.L_x_112) ;  /* 0xffffffb000847947 */ /* 0x000fea000383ffff */
.L_x_45:
[----:B------:R-:W-:-:S07]  /*7560*/  MOV R0, UR5 ;  /* 0x0000000500007c02 */ /* 0x000fce0008000f00 */
.L_x_113:
[----:B-1----:R1:W2:Y:S02]  /*7570*/  SYNCS.PHASECHK.TRANS64.TRYWAIT P0, [R0+URZ], R3 ;  /* 0x00000003000075a7 */ /* 0x0022a400080011ff */
[----:B--2---:R-:W-:Y:S05]  /*7580*/  @!P0 NANOSLEEP.SYNCS 0x989680 ;  /* 0x009896800000895d */ /* 0x004fea0003900000 */
[----:B------:R-:W2:Y:S02]  /*7590*/  @!P0 SYNCS.PHASECHK.TRANS64 P0, [R0+URZ], R3 ;  /* 0x00000003000085a7 */ /* 0x000ea400080010ff */
[----:B--2---:R-:W-:Y:S05]  /*75a0*/  @!P0 BRA `(.L_x_113) ;  /* 0xfffffffc00f08947 */ /* 0x004fea000383ffff */
[----:B------:R-:W-:Y:S05]  /*75b0*/  BRA `(.L_x_114) ;  /* 0xffffffb000907947 */ /* 0x000fea000383ffff */
.L_x_46:
[----:B------:R-:W-:-:S07]  /*75c0*/  MOV R0, UR5 ;  /* 0x0000000500007c02 */ /* 0x000fce0008000f00 */
.L_x_115:
[----:B-1----:R1:W2:Y:S02]  /*75d0*/  SYNCS.PHASECHK.TRANS64.TRYWAIT P0, [R0+URZ], R3 ;  /* 0x00000003000075a7 */ /* 0x0022a400080011ff */
[----:B--2---:R-:W-:Y:S05]  /*75e0*/  @!P0 NANOSLEEP.SYNCS 0x989680 ;  /* 0x009896800000895d */ /* 0x004fea0003900000 */
[----:B------:R-:W2:Y:S02]  /*75f0*/  @!P0 SYNCS.PHASECHK.TRANS64 P0, [R0+URZ], R3 ;  /* 0x00000003000085a7 */ /* 0x000ea400080010ff */
[----:B--2---:R-:W-:Y:S05]  /*7600*/  @!P0 BRA `(.L_x_115) ;  /* 0xfffffffc00f08947 */ /* 0x004fea000383ffff */
[----:B------:R-:W-:Y:S05]  /*7610*/  BRA `(.L_x_116) ;  /* 0xffffffb0009c7947 */ /* 0x000fea000383ffff */
.L_x_47:
[----:B------:R-:W-:-:S07]  /*7620*/  MOV R0, UR5 ;  /* 0x0000000500007c02 */ /* 0x000fce0008000f00 */
.L_x_117:
[----:B-1----:R1:W2:Y:S02]  /*7630*/  SYNCS.PHASECHK.TRANS64.TRYWAIT P0, [R0+URZ], R3 ;  /* 0x00000003000075a7 */ /* 0x0022a400080011ff */
[----:B--2---:R-:W-:Y:S05]  /*7640*/  @!P0 NANOSLEEP.SYNCS 0x989680 ;  /* 0x009896800000895d */ /* 0x004fea0003900000 */
[----:B------:R-:W2:Y:S02]  /*7650*/  @!P0 SYNCS.PHASECHK.TRANS64 P0, [R0+URZ], R3 ;  /* 0x00000003000085a7 */ /* 0x000ea400080010ff */
[----:B--2---:R-:W-:Y:S05]  /*7660*/  @!P0 BRA `(.L_x_117) ;  /* 0xfffffffc00f08947 */ /* 0x004fea000383ffff */
[----:B------:R-:W-:Y:S05]  /*7670*/  BRA `(.L_x_118) ;  /* 0xffffffb000a87947 */ /* 0x000fea000383ffff */
.L_x_48:
[----:B------:R-:W-:-:S07]  /*7680*/  MOV R0, UR5 ;  /* 0x0000000500007c02 */ /* 0x000fce0008000f00 */
.L_x_119:
[----:B-1----:R1:W2:Y:S02]  /*7690*/  SYNCS.PHASECHK.TRANS64.TRYWAIT P0, [R0+URZ], R3 ;  /* 0x00000003000075a7 */ /* 0x0022a400080011ff */
[----:B--2---:R-:W-:Y:S05]  /*76a0*/  @!P0 NANOSLEEP.SYNCS 0x989680 ;  /* 0x009896800000895d */ /* 0x004fea0003900000 */
[----:B------:R-:W2:Y:S02]  /*76b0*/  @!P0 SYNCS.PHASECHK.TRANS64 P0, [R0+URZ], R3 ;  /* 0x00000003000085a7 */ /* 0x000ea400080010ff */
[----:B--2---:R-:W-:Y:S05]  /*76c0*/  @!P0 BRA `(.L_x_119) ;  /* 0xfffffffc00f08947 */ /* 0x004fea000383ffff */
[----:B------:R-:W-:Y:S05]  /*76d0*/  BRA `(.L_x_120) ;  /* 0xffffffb000b47947 */ /* 0x000fea000383ffff */
.L_x_49:
[----:B------:R-:W-:-:S07]  /*76e0*/  MOV R0, UR5 ;  /* 0x0000000500007c02 */ /* 0x000fce0008000f00 */
.L_x_121:
[----:B-1----:R1:W2:Y:S02]  /*76f0*/  SYNCS.PHASECHK.TRANS64.TRYWAIT P0, [R0+URZ], R3 ;  /* 0x00000003000075a7 */ /* 0x0022a400080011ff */
[----:B--2---:R-:W-:Y:S05]  /*7700*/  @!P0 NANOSLEEP.SYNCS 0x989680 ;  /* 0x009896800000895d */ /* 0x004fea0003900000 */
[----:B------:R-:W2:Y:S02]  /*7710*/  @!P0 SYNCS.PHASECHK.TRANS64 P0, [R0+URZ], R3 ;  /* 0x00000003000085a7 */ /* 0x000ea400080010ff */
[----:B--2---:R-:W-:Y:S05]  /*7720*/  @!P0 BRA `(.L_x_121) ;  /* 0xfffffffc00f08947 */ /* 0x004fea000383ffff */
[----:B------:R-:W-:Y:S05]  /*7730*/  BRA `(.L_x_122) ;  /* 0xffffffb000c07947 */ /* 0x000fea000383ffff */
.L_x_50:
[----:B------:R-:W-:-:S07]  /*7740*/  MOV R0, UR5 ;  /* 0x0000000500007c02 */ /* 0x000fce0008000f00 */
.L_x_123:
[----:B-1----:R1:W2:Y:S02]  /*7750*/  SYNCS.PHASECHK.TRANS64.TRYWAIT P0, [R0+URZ], R3 ;  /* 0x00000003000075a7 */ /* 0x0022a400080011ff */
[----:B--2---:R-:W-:Y:S05]  /*7760*/  @!P0 NANOSLEEP.SYNCS 0x989680 ;  /* 0x009896800000895d */ /* 0x004fea0003900000 */
[----:B------:R-:W2:Y:S02]  /*7770*/  @!P0 SYNCS.PHASECHK.TRANS64 P0, [R0+URZ], R3 ;  /* 0x00000003000085a7 */ /* 0x000ea400080010ff */
[----:B--2---:R-:W-:Y:S05]  /*7780*/  @!P0 BRA `(.L_x_123) ;  /* 0xfffffffc00f08947 */ /* 0x004fea000383ffff */
[----:B------:R-:W-:Y:S05]  /*7790*/  BRA `(.L_x_124) ;  /* 0xffffffb000cc7947 */ /* 0x000fea000383ffff */
.L_x_53:
[----:B-1----:R1:W2:Y:S02]  /*77a0*/  SYNCS.PHASECHK.TRANS64.TRYWAIT P0, [R2+URZ+0x100], R4 ;  /* 0x00010004020075a7 */ /* 0x0022a400080011ff */
[----:B--2---:R-:W-:Y:S05]  /*77b0*/  @!P0 NANOSLEEP.SYNCS 0x989680 ;  /* 0x009896800000895d */ /* 0x004fea0003900000 */
[----:B------:R-:W2:Y:S02]  /*77c0*/  @!P0 SYNCS.PHASECHK.TRANS64 P0, [R2+URZ+0x100], R4 ;  /* 0x00010004020085a7 */ /* 0x000ea400080010ff */
[----:B--2---:R-:W-:Y:S05]  /*77d0*/  @!P0 BRA `(.L_x_53) ;  /* 0xfffffffc00f08947 */ /* 0x004fea000383ffff */
[----:B------:R-:W-:Y:S05]  /*77e0*/  BRA `(.L_x_125) ;  /* 0xffffffb400287947 */ /* 0x000fea000383ffff */
.L_x_54:
[----:B------:R-:W-:-:S07]  /*77f0*/  MOV R2, UR4 ;  /* 0x0000000400027c02 */ /* 0x000fce0008000f00 */
.L_x_126:
[----:B-1----:R1:W2:Y:S02]  /*7800*/  SYNCS.PHASECHK.TRANS64.TRYWAIT P0, [R2+URZ+0xb0], R5 ;  /* 0x0000b005020075a7 */ /* 0x0022a400080011ff */
[----:B--2---:R-:W-:Y:S05]  /*7810*/  @!P0 NANOSLEEP.SYNCS 0x989680 ;  /* 0x009896800000895d */ /* 0x004fea0003900000 */
[----:B------:R-:W2:Y:S02]  /*7820*/  @!P0 SYNCS.PHASECHK.TRANS64 P0, [R2+URZ+0xb0], R5 ;  /* 0x0000b005020085a7 */ /* 0x000ea400080010ff */
[----:B--2---:R-:W-:Y:S05]  /*7830*/  @!P0 BRA `(.L_x_126) ;  /* 0xfffffffc00f08947 */ /* 0x004fea000383ffff */
[----:B------:R-:W-:Y:S05]  /*7840*/  BRA `(.L_x_127) ;  /* 0xffffffb400387947 */ /* 0x000fea000383ffff */
.L_x_55:
[----:B-1----:R1:W2:Y:S02]  /*7850*/  SYNCS.PHASECHK.TRANS64.TRYWAIT P1, [R2+URZ+0xa0], R4 ;  /* 0x0000a004020075a7 */ /* 0x0022a400080211ff */
[----:B--2---:R-:W-:Y:S05]  /*7860*/  @!P1 NANOSLEEP.SYNCS 0x989680 ;  /* 0x009896800000995d */ /* 0x004fea0003900000 */
[----:B------:R-:W2:Y:S02]  /*7870*/  @!P1 SYNCS.PHASECHK.TRANS64 P1, [R2+URZ+0xa0], R4 ;  /* 0x0000a004020095a7 */ /* 0x000ea400080210ff */
[----:B--2---:R-:W-:Y:S05]  /*7880*/  @!P1 BRA `(.L_x_55) ;  /* 0xfffffffc00f09947 */ /* 0x004fea000383ffff */
[----:B------:R-:W-:Y:S05]  /*7890*/  BRA `(.L_x_128) ;  /* 0xffffffb400687947 */ /* 0x000fea000383ffff */
.L_x_58:
[----:B------:R-:W-:-:S07]  /*78a0*/  MOV R0, UR4 ;  /* 0x0000000400007c02 */ /* 0x000fce0008000f00 */
.L_x_129:
[----:B-1----:R1:W2:Y:S02]  /*78b0*/  SYNCS.PHASECHK.TRANS64.TRYWAIT P0, [R0+URZ+0xb0], R2 ;  /* 0x0000b002000075a7 */ /* 0x0022a400080011ff */
[----:B--2---:R-:W-:Y:S05]  /*78c0*/  @!P0 NANOSLEEP.SYNCS 0x989680 ;  /* 0x009896800000895d */ /* 0x004fea0003900000 */
[----:B------:R-:W2:Y:S02]  /*78d0*/  @!P0 SYNCS.PHASECHK.TRANS64 P0, [R0+URZ+0xb0], R2 ;  /* 0x0000b002000085a7 */ /* 0x000ea400080010ff */
[----:B--2---:R-:W-:Y:S05]  /*78e0*/  @!P0 BRA `(.L_x_129) ;  /* 0xfffffffc00f08947 */ /* 0x004fea000383ffff */
[----:B------:R-:W-:Y:S05]  /*78f0*/  BRA `(.L_x_57) ;  /* 0xffffffb400bc7947 */ /* 0x000fea000383ffff */
.L_x_65:
[----:B-1----:R1:W2:Y:S02]  /*7900*/  SYNCS.PHASECHK.TRANS64.TRYWAIT P1, [R0+URZ+0xa0], R2 ;  /* 0x0000a002000075a7 */ /* 0x0022a400080211ff */
[----:B--2---:R-:W-:Y:S05]  /*7910*/  @!P1 NANOSLEEP.SYNCS 0x989680 ;  /* 0x009896800000995d */ /* 0x004fea0003900000 */
[----:B------:R-:W2:Y:S02]  /*7920*/  @!P1 SYNCS.PHASECHK.TRANS64 P1, [R0+URZ+0xa0], R2 ;  /* 0x0000a002000095a7 */ /* 0x000ea400080210ff */
[----:B--2---:R-:W-:Y:S05]  /*7930*/  @!P1 BRA `(.L_x_65) ;  /* 0xfffffffc00f09947 */ /* 0x004fea000383ffff */
[----:B------:R-:W-:Y:S05]  /*7940*/  BRA `(.L_x_130) ;  /* 0xffffffbc00307947 */ /* 0x000fea000383ffff */
.L_x_66:
[----:B------:R-:W-:-:S07]  /*7950*/  MOV R2, UR30 ;  /* 0x0000001e00027c02 */ /* 0x000fce0008000f00 */
.L_x_131:
[----:B-1----:R1:W2:Y:S02]  /*7960*/  SYNCS.PHASECHK.TRANS64.TRYWAIT P0, [R2+URZ+0xe0], R0 ;  /* 0x0000e000020075a7 */ /* 0x0022a400080011ff */
[----:B--2---:R-:W-:Y:S05]  /*7970*/  @!P0 NANOSLEEP.SYNCS 0x989680 ;  /* 0x009896800000895d */ /* 0x004fea0003900000 */
[----:B------:R-:W2:Y:S02]  /*7980*/  @!P0 SYNCS.PHASECHK.TRANS64 P0, [R2+URZ+0xe0], R0 ;  /* 0x0000e000020085a7 */ /* 0x000ea400080010ff */
[----:B--2---:R-:W-:Y:S05]  /*7990*/  @!P0 BRA `(.L_x_131) ;  /* 0xfffffffc00f08947 */ /* 0x004fea000383ffff */
[----:B------:R-:W-:Y:S05]  /*79a0*/  BRA `(.L_x_132) ;  /* 0xffffffbc00687947 */ /* 0x000fea000383ffff */
.L_x_69:
[----:B------:R-:W-:Y:S07]  /*79b0*/  MOV R0, UR5 ;  /* 0x0000000500007c02 */ /* 0x000fee0008000f00 */
.L_x_133:
[----:B-1----:R1:W2:Y:S02]  /*79c0*/  SYNCS.PHASECHK.TRANS64.TRYWAIT P0, [R0+URZ], R2 ;  /* 0x00000002000075a7 */ /* 0x0022a400080011ff */
[----:B--2---:R-:W-:Y:S05]  /*79d0*/  @!P0 NANOSLEEP.SYNCS 0x989680 ;  /* 0x009896800000895d */ /* 0x004fea0003900000 */
[----:B------:R-:W2:Y:S02]  /*79e0*/  @!P0 SYNCS.PHASECHK.TRANS64 P0, [R0+URZ], R2 ;  /* 0x00000002000085a7 */ /* 0x000ea400080010ff */
[----:B--2---:R-:W-:Y:S05]  /*79f0*/  @!P0 BRA `(.L_x_133) ;  /* 0xfffffffc00f08947 */ /* 0x004fea000383ffff */
[----:B------:R-:W-:Y:S05]  /*7a00*/  BRA `(.L_x_68) ;  /* 0xffffffbc00847947 */ /* 0x000fea000383ffff */
.L_x_72:
[----:B------:R-:W-:-:S07]  /*7a10*/  MOV R0, UR4 ;  /* 0x0000000400007c02 */ /* 0x000fce0008000f00 */
.L_x_134:
[----:B--2---:R2:W4:Y:S02]  /*7a20*/  SYNCS.PHASECHK.TRANS64.TRYWAIT P0, [R0+URZ], R2 ;  /* 0x00000002000075a7 */ /* 0x00452400080011ff */
[----:B----4-:R-:W-:Y:S05]  /*7a30*/  @!P0 NANOSLEEP.SYNCS 0x989680 ;  /* 0x009896800000895d */ /* 0x010fea0003900000 */
[----:B------:R-:W4:Y:S02]  /*7a40*/  @!P0 SYNCS.PHASECHK.TRANS64 P0, [R0+URZ], R2 ;  /* 0x00000002000085a7 */ /* 0x000f2400080010ff */
[----:B----4-:R-:W-:Y:S05]  /*7a50*/  @!P0 BRA `(.L_x_134) ;  /* 0xfffffffc00f08947 */ /* 0x010fea000383ffff */
[----:B------:R-:W-:Y:S05]  /*7a60*/  BRA `(.L_x_135) ;  /* 0xffffffc000607947 */ /* 0x000fea000383ffff */
.L_x_73:
[----:B------:R-:W-:-:S07]  /*7a70*/  MOV R0, UR5 ;  /* 0x0000000500007c02 */ /* 0x000fce0008000f00 */
.L_x_136:
[----:B-1----:R1:W2:Y:S02]  /*7a80*/  SYNCS.PHASECHK.TRANS64.TRYWAIT P0, [R0+URZ], R3 ;  /* 0x00000003000075a7 */ /* 0x0022a400080011ff */
[----:B--2---:R-:W-:Y:S05]  /*7a90*/  @!P0 NANOSLEEP.SYNCS 0x989680 ;  /* 0x009896800000895d */ /* 0x004fea0003900000 */
[----:B------:R-:W2:Y:S02]  /*7aa0*/  @!P0 SYNCS.PHASECHK.TRANS64 P0, [R0+URZ], R3 ;  /* 0x00000003000085a7 */ /* 0x000ea400080010ff */
[----:B--2---:R-:W-:Y:S05]  /*7ab0*/  @!P0 BRA `(.L_x_136) ;  /* 0xfffffffc00f08947 */ /* 0x004fea000383ffff */
[----:B------:R-:W-:Y:S05]  /*7ac0*/  BRA `(.L_x_137) ;  /* 0xffffffc0006c7947 */ /* 0x000fea000383ffff */
.L_x_74:
[----:B------:R-:W-:-:S07]  /*7ad0*/  MOV R0, UR5 ;  /* 0x0000000500007c02 */ /* 0x000fce0008000f00 */
.L_x_138:
[----:B-1----:R1:W2:Y:S02]  /*7ae0*/  SYNCS.PHASECHK.TRANS64.TRYWAIT P0, [R0+URZ], R3 ;  /* 0x00000003000075a7 */ /* 0x0022a400080011ff */
[----:B--2---:R-:W-:Y:S05]  /*7af0*/  @!P0 NANOSLEEP.SYNCS 0x989680 ;  /* 0x009896800000895d */ /* 0x004fea0003900000 */
[----:B------:R-:W2:Y:S02]  /*7b00*/  @!P0 SYNCS.PHASECHK.TRANS64 P0, [R0+URZ], R3 ;  /* 0x00000003000085a7 */ /* 0x000ea400080010ff */
[----:B--2---:R-:W-:Y:S05]  /*7b10*/  @!P0 BRA `(.L_x_138) ;  /* 0xfffffffc00f08947 */ /* 0x004fea000383ffff */
[----:B------:R-:W-:Y:S05]  /*7b20*/  BRA `(.L_x_139) ;  /* 0xffffffc000787947 */ /* 0x000fea000383ffff */
.L_x_75:
[----:B-1----:R-:W-:-:S07]  /*7b30*/  MOV R0, UR4 ;  /* 0x0000000400007c02 */ /* 0x002fce0008000f00 */
.L_x_140:
[----:B-1----:R1:W2:Y:S02]  /*7b40*/  SYNCS.PHASECHK.TRANS64.TRYWAIT P0, [R0+URZ], R2 ;  /* 0x00000002000075a7 */ /* 0x0022a400080011ff */
[----:B--2---:R-:W-:Y:S05]  /*7b50*/  @!P0 NANOSLEEP.SYNCS 0x989680 ;  /* 0x009896800000895d */ /* 0x004fea0003900000 */
[----:B------:R-:W2:Y:S02]  /*7b60*/  @!P0 SYNCS.PHASECHK.TRANS64 P0, [R0+URZ], R2 ;  /* 0x00000002000085a7 */ /* 0x000ea400080010ff */
[----:B--2---:R-:W-:Y:S05]  /*7b70*/  @!P0 BRA `(.L_x_140) ;  /* 0xfffffffc00f08947 */ /* 0x004fea000383ffff */
[----:B------:R-:W-:Y:S05]  /*7b80*/  BRA `(.L_x_141) ;  /* 0xffffffc000847947 */ /* 0x000fea000383ffff */
.L_x_80:
[----:B--2---:R2:W3:Y:S02]  /*7b90*/  SYNCS.PHASECHK.TRANS64.TRYWAIT P0, [R7+URZ+0xa0], R0 ;  /* 0x0000a000070075a7 */ /* 0x0044e400080011ff */
[----:B---3--:R-:W-:Y:S05]  /*7ba0*/  @!P0 NANOSLEEP.SYNCS 0x989680 ;  /* 0x009896800000895d */ /* 0x008fea0003900000 */
[----:B------:R-:W3:Y:S02]  /*7bb0*/  @!P0 SYNCS.PHASECHK.TRANS64 P0, [R7+URZ+0xa0], R0 ;  /* 0x0000a000070085a7 */ /* 0x000ee400080010ff */
[----:B---3--:R-:W-:Y:S05]  /*7bc0*/  @!P0 BRA `(.L_x_80) ;  /* 0xfffffffc00f08947 */ /* 0x008fea000383ffff */
[----:B------:R-:W-:Y:S05]  /*7bd0*/  BRA `(.L_x_142) ;  /* 0xffffffc400987947 */ /* 0x000fea000383ffff */
.L_x_83:
[----:B-1----:R-:W-:Y:S07]  /*7be0*/  MOV R0, UR17 ;  /* 0x0000001100007c02 */ /* 0x002fee0008000f00 */
.L_x_143:
[----:B-1----:R1:W2:Y:S02]  /*7bf0*/  SYNCS.PHASECHK.TRANS64.TRYWAIT P2, [R0+URZ+0x98], R7 ;  /* 0x00009807000075a7 */ /* 0x0022a400080411ff */
[----:B--2---:R-:W-:Y:S05]  /*7c00*/  @!P2 NANOSLEEP.SYNCS 0x989680 ;  /* 0x009896800000a95d */ /* 0x004fea0003900000 */
[----:B------:R-:W2:Y:S02]  /*7c10*/  @!P2 SYNCS.PHASECHK.TRANS64 P2, [R0+URZ+0x98], R7 ;  /* 0x000098070000a5a7 */ /* 0x000ea400080410ff */
[----:B--2---:R-:W-:Y:S05]  /*7c20*/  @!P2 BRA `(.L_x_143) ;  /* 0xfffffffc00f0a947 */ /* 0x004fea000383ffff */
[----:B------:R-:W-:Y:S05]  /*7c30*/  BRA `(.L_x_82) ;  /* 0xffffffc800f87947 */ /* 0x000fea000383ffff */
.L_x_86:
[----:B-1----:R-:W-:Y:S07]  /*7c40*/  MOV R0, UR17 ;  /* 0x0000001100007c02 */ /* 0x002fee0008000f00 */
.L_x_144:
[----:B-1----:R1:W2:Y:S02]  /*7c50*/  SYNCS.PHASECHK.TRANS64.TRYWAIT P0, [R0+URZ+0x88], R6 ;  /* 0x00008806000075a7 */ /* 0x0022a400080011ff */
[----:B--2---:R-:W-:Y:S05]  /*7c60*/  @!P0 NANOSLEEP.SYNCS 0x989680 ;  /* 0x009896800000895d */ /* 0x004fea0003900000 */
[----:B------:R-:W2:Y:S02]  /*7c70*/  @!P0 SYNCS.PHASECHK.TRANS64 P0, [R0+URZ+0x88], R6 ;  /* 0x00008806000085a7 */ /* 0x000ea400080010ff */
[----:B--2---:R-:W-:Y:S05]  /*7c80*/  @!P0 BRA `(.L_x_144) ;  /* 0xfffffffc00f08947 */ /* 0x004fea000383ffff */
[----:B------:R-:W-:Y:S05]  /*7c90*/  BRA `(.L_x_145) ;  /* 0xffffffcc00487947 */ /* 0x000fea000383ffff */
.L_x_89:
[----:B--2---:R2:W4:Y:S02]  /*7ca0*/  SYNCS.PHASECHK.TRANS64.TRYWAIT P0, [R3+URZ+0xa0], R0 ;  /* 0x0000a000030075a7 */ /* 0x00452400080011ff */
[----:B----4-:R-:W-:Y:S05]  /*7cb0*/  @!P0 NANOSLEEP.SYNCS 0x989680 ;  /* 0x009896800000895d */ /* 0x010fea0003900000 */
[----:B------:R-:W4:Y:S02]  /*7cc0*/  @!P0 SYNCS.PHASECHK.TRANS64 P0, [R3+URZ+0xa0], R0 ;  /* 0x0000a000030085a7 */ /* 0x000f2400080010ff */
[----:B----4-:R-:W-:Y:S05]  /*7cd0*/  @!P0 BRA `(.L_x_89) ;  /* 0xfffffffc00f08947 */ /* 0x010fea000383ffff */
[----:B------:R-:W-:Y:S05]  /*7ce0*/  BRA `(.L_x_146) ;  /* 0xffffffd000987947 */ /* 0x000fea000383ffff */
.L_x_100:
[----:B-1----:R-:W-:Y:S04]  /*7cf0*/  MOV R0, UR44 ;  /* 0x0000002c00007c02 */ /* 0x002fe80008000f00 */
[----:B------:R1:W2:Y:S03]  /*7d00*/  SYNCS.PHASECHK.TRANS64.TRYWAIT P1, [R0+URZ+0x80], R3 ;  /* 0x00008003000075a7 */ /* 0x0002a600080211ff */
[----:B--2---:R-:W-:Y:S05]  /*7d10*/  @!P1 NANOSLEEP.SYNCS 0x989680 ;  /* 0x009896800000995d */ /* 0x004fea0003900000 */
[----:B------:R-:W2:Y:S02]  /*7d20*/  @!P1 SYNCS.PHASECHK.TRANS64 P1, [R0+URZ+0x80], R3 ;  /* 0x00008003000095a7 */ /* 0x000ea400080210ff */
[----:B--2---:R-:W-:Y:S05]  /*7d30*/  @!P1 BRA `(.L_x_100) ;  /* 0xfffffffc00ec9947 */ /* 0x004fea000383ffff */
[----:B------:R-:W-:Y:S05]  /*7d40*/  BRA `(.L_x_99) ;  /* 0xffffffdc00f07947 */ /* 0x000fea000383ffff */
.L_x_102:
[----:B------:R1:W1:Y:S02]  /*7d50*/  SYNCS.PHASECHK.TRANS64.TRYWAIT P1, [R22+URZ+0xc0], R4 ;  /* 0x0000c004160075a7 */ /* 0x00026400080211ff */
[----:B-1----:R-:W-:Y:S05]  /*7d60*/  @!P1 NANOSLEEP.SYNCS 0x989680 ;  /* 0x009896800000995d */ /* 0x002fea0003900000 */
[----:B------:R-:W1:Y:S02]  /*7d70*/  @!P1 SYNCS.PHASECHK.TRANS64 P1, [R22+URZ+0xc0], R4 ;  /* 0x0000c004160095a7 */ /* 0x000e6400080210ff */
[----:B-1----:R-:W-:Y:S05]  /*7d80*/  @!P1 BRA `(.L_x_102) ;  /* 0xfffffffc00f09947 */ /* 0x002fea000383ffff */
[----:B------:R-:W-:Y:S05]  /*7d90*/  BRA `(.L_x_101) ;  /* 0xffffffe000347947 */ /* 0x000fea000383ffff */
        .weak           $__internal_0_$__cuda_sm10x_tcgen05_guardrail_trap_col_being_dealloced_not_returned_by_alloc
        .type           $__internal_0_$__cuda_sm10x_tcgen05_guardrail_trap_col_being_dealloced_not_returned_by_alloc,@function
        .size           $__internal_0_$__cuda_sm10x_tcgen05_guardrail_trap_col_being_dealloced_not_returned_by_alloc,($__internal_1_$__cuda_sm10x_tcgen05_guardrail_trap_phase_invalid_during_alloc - $__internal_0_$__cuda_sm10x_tcgen05_guardrail_trap_col_being_dealloced_not_returned_by_alloc)
$__internal_0_$__cuda_sm10x_tcgen05_guardrail_trap_col_being_dealloced_not_returned_by_alloc:
[----:B------:R-:W-:Y:S05]  /*7da0*/  BPT.TRAP 0x1 ;  /* 0x000000040000795c */ /* 0x000fea0000300000 */
[----:B------:R-:W-:-:S04]  /*7db0*/  HFMA2 R3, -RZ, RZ, 0, 0 ;  /* 0x00000000ff037431 */ /* 0x000fc800000001ff */
[----:B------:R-:W-:Y:S05]  /*7dc0*/  RET.REL.NODEC R2 `(_ZN7cutlass13device_kernelINS_4gemm6kernel13GemmUniversalIN4cute5tupleIJiiiiEEENS1_10collective13CollectiveMmaINS1_35MainloopSm100TmaUmmaWarpSpecializedILi8ELi2ELi4ENS5_IJNS4_1CILi1EEENSA_ILi2EEESB_EEEEENS5_IJNSA_ILi128EEENSA_ILi64EEESF_EEEaNS5_IJlSB_lEEEaSI_NS4_8TiledMMAINS4_8MMA_AtomIJNS4_15SM100_MMA_S8_SSIaaiLi128ELi64ELNS4_4UMMA5MajorE0ELSN_0ELNSM_8SaturateE0EEEEEENS4_6LayoutINS5_IJSB_SB_SB_EEENS5_IJNSA_ILi0EEEST_ST_EEEEENS5_IJNS4_10UnderscoreESW_SW_EEEEENS4_23SM90_TMA_LOAD_MULTICASTENS4_14ComposedLayoutINS4_7SwizzleILi3ELi4ELi3EEENS4_18smem_ptr_flag_bitsILi8EEENSR_INS5_IJNSA_ILi8EEESF_EEENS5_IJSF_SB_EEEEEEEvNS4_8identityENS4_13SM90_TMA_LOADES19_vS1A_EENS_8epilogue10collective18CollectiveEpilogueINS1D_23Sm100TmaWarpSpecializedILi1ELi1ELi64ELb0ELb0EEEJSH_NS5_IJNSR_ISF_SB_EENSR_ISG_SB_EEEEEaSI_aSI_NS1D_6fusion15FusionCallbacksIS1H_NS1L_17LinearCombinationIaiaiLNS_15FloatRoundStyleE2EEESH_S1K_JEEENS4_5SM1004TMEM4LOAD26SM100_TMEM_LOAD_32dp32b64xES1B_NS10_INS11_ILi2ELi4ELi3EEES14_NSR_INS5_IJS15_SG_EEENS5_IJSG_SB_EEEEEEENS4_39AutoVectorizingCopyWithAssumedAlignmentILi128EEENS4_14SM90_TMA_STOREES1Z_S21_S21_EEEvvEEEEvNT_6ParamsE) ;  /* 0xffffff80028c7950 */ /* 0x000fea0003c3ffff */
        .weak           $__internal_1_$__cuda_sm10x_tcgen05_guardrail_trap_phase_invalid_during_alloc
        .type           $__internal_1_$__cuda_sm10x_tcgen05_guardrail_trap_phase_invalid_during_alloc,@function
        .size           $__internal_1_$__cuda_sm10x_tcgen05_guardrail_trap_phase_invalid_during_alloc,($__internal_2_$__cuda_sm10x_tcgen05_guardrail_trap_unallocated_columns_being_dealloced - $__internal_1_$__cuda_sm10x_tcgen05_guardrail_trap_phase_invalid_during_alloc)
$__internal_1_$__cuda_sm10x_tcgen05_guardrail_trap_phase_invalid_during_alloc:
[----:B------:R-:W-:Y:S05]  /*7dd0*/  BPT.TRAP 0x1 ;  /* 0x000000040000795c */ /* 0x000fea0000300000 */
[----:B------:R-:W-:-:S04]  /*7de0*/  MOV R5, 0x0 ;  /* 0x0000000000057802 */ /* 0x000fc80000000f00 */
[----:B------:R-:W-:Y:S05]  /*7df0*/  RET.REL.NODEC R4 `(_ZN7cutlass13device_kernelINS_4gemm6kernel13GemmUniversalIN4cute5tupleIJiiiiEEENS1_10collective13CollectiveMmaINS1_35MainloopSm100TmaUmmaWarpSpecializedILi8ELi2ELi4ENS5_IJNS4_1CILi1EEENSA_ILi2EEESB_EEEEENS5_IJNSA_ILi128EEENSA_ILi64EEESF_EEEaNS5_IJlSB_lEEEaSI_NS4_8TiledMMAINS4_8MMA_AtomIJNS4_15SM100_MMA_S8_SSIaaiLi128ELi64ELNS4_4UMMA5MajorE0ELSN_0ELNSM_8SaturateE0EEEEEENS4_6LayoutINS5_IJSB_SB_SB_EEENS5_IJNSA_ILi0EEEST_ST_EEEEENS5_IJNS4_10UnderscoreESW_SW_EEEEENS4_23SM90_TMA_LOAD_MULTICASTENS4_14ComposedLayoutINS4_7SwizzleILi3ELi4ELi3EEENS4_18smem_ptr_flag_bitsILi8EEENSR_INS5_IJNSA_ILi8EEESF_EEENS5_IJSF_SB_EEEEEEEvNS4_8identityENS4_13SM90_TMA_LOADES19_vS1A_EENS_8epilogue10collective18CollectiveEpilogueINS1D_23Sm100TmaWarpSpecializedILi1ELi1ELi64ELb0ELb0EEEJSH_NS5_IJNSR_ISF_SB_EENSR_ISG_SB_EEEEEaSI_aSI_NS1D_6fusion15FusionCallbacksIS1H_NS1L_17LinearCombinationIaiaiLNS_15FloatRoundStyleE2EEESH_S1K_JEEENS4_5SM1004TMEM4LOAD26SM100_TMEM_LOAD_32dp32b64xES1B_NS10_INS11_ILi2ELi4ELi3EEES14_NSR_INS5_IJS15_SG_EEENS5_IJSG_SB_EEEEEEENS4_39AutoVectorizingCopyWithAssumedAlignmentILi128EEENS4_14SM90_TMA_STOREES1Z_S21_S21_EEEvvEEEEvNT_6ParamsE) ;  /* 0xffffff8004807950 */ /* 0x000fea0003c3ffff */
        .weak           $__internal_2_$__cuda_sm10x_tcgen05_guardrail_trap_unallocated_columns_being_dealloced
        .type           $__internal_2_$__cuda_sm10x_tcgen05_guardrail_trap_unallocated_columns_being_dealloced,@function
        .size           $__internal_2_$__cuda_sm10x_tcgen05_guardrail_trap_unallocated_columns_being_dealloced,(.L_x_148 - $__internal_2_$__cuda_sm10x_tcgen05_guardrail_trap_unallocated_columns_being_dealloced)
$__internal_2_$__cuda_sm10x_tcgen05_guardrail_trap_unallocated_columns_being_dealloced:
[----:B------:R-:W-:Y:S05]  /*7e00*/  BPT.TRAP 0x1 ;  /* 0x000000040000795c */ /* 0x000fea0000300000 */
[----:B------:R-:W-:-:S04]  /*7e10*/  HFMA2 R3, -RZ, RZ, 0, 0 ;  /* 0x00000000ff037431 */ /* 0x000fc800000001ff */
[----:B------:R-:W-:Y:S05]  /*7e20*/  RET.REL.NODEC R2 `(_ZN7cutlass13device_kernelINS_4gemm6kernel13GemmUniversalIN4cute5tupleIJiiiiEEENS1_10collective13CollectiveMmaINS1_35MainloopSm100TmaUmmaWarpSpecializedILi8ELi2ELi4ENS5_IJNS4_1CILi1EEENSA_ILi2EEESB_EEEEENS5_IJNSA_ILi128EEENSA_ILi64EEESF_EEEaNS5_IJlSB_lEEEaSI_NS4_8TiledMMAINS4_8MMA_AtomIJNS4_15SM100_MMA_S8_SSIaaiLi128ELi64ELNS4_4UMMA5MajorE0ELSN_0ELNSM_8SaturateE0EEEEEENS4_6LayoutINS5_IJSB_SB_SB_EEENS5_IJNSA_ILi0EEEST_ST_EEEEENS5_IJNS4_10UnderscoreESW_SW_EEEEENS4_23SM90_TMA_LOAD_MULTICASTENS4_14ComposedLayoutINS4_7SwizzleILi3ELi4ELi3EEENS4_18smem_ptr_flag_bitsILi8EEENSR_INS5_IJNSA_ILi8EEESF_EEENS5_IJSF_SB_EEEEEEEvNS4_8identityENS4_13SM90_TMA_LOADES19_vS1A_EENS_8epilogue10collective18CollectiveEpilogueINS1D_23Sm100TmaWarpSpecializedILi1ELi1ELi64ELb0ELb0EEEJSH_NS5_IJNSR_ISF_SB_EENSR_ISG_SB_EEEEEaSI_aSI_NS1D_6fusion15FusionCallbacksIS1H_NS1L_17LinearCombinationIaiaiLNS_15FloatRoundStyleE2EEESH_S1K_JEEENS4_5SM1004TMEM4LOAD26SM100_TMEM_LOAD_32dp32b64xES1B_NS10_INS11_ILi2ELi4ELi3EEES14_NSR_INS5_IJS15_SG_EEENS5_IJSG_SB_EEEEEEENS4_39AutoVectorizingCopyWithAssumedAlignmentILi128EEENS4_14SM90_TMA_STOREES1Z_S21_S21_EEEvvEEEEvNT_6ParamsE) ;  /* 0xffffff8002747950 */ /* 0x000fea0003c3ffff */
.L_x_147:
[----:B------:R-:W-:-:S00]  /*7e30*/  BRA `(.L_x_147) ;  /* 0xfffffffc00fc7947 */ /* 0x000fc0000383ffff */
[----:B------:R-:W-:-:S00]  /*7e40*/  NOP ;  /* 0x0000000000007918 */ /* 0x000fc00000000000 */
        /* <DEDUP_REMOVED lines=11> */
.L_x_148:


//--------------------- .nv.global.init           --------------------------
	.section	.nv.global.init,"aw",@progbits
.nv.global.init:
	.type		$str$27,@object
	.size		$str$27,($str$28 - $str$27)
$str$27:
        /*0000*/ 	.byte	0x28, 0x61, 0x64, 0x64, 0x72, 0x65, 0x73, 0x73, 0x20, 0x26, 0x20, 0x6d, 0x61, 0x73, 0x6b, 0x29
        /*0010*/ 	.byte	0x20, 0x3d, 0x3d, 0x20, 0x30, 0x00
	.type		$str$28,@object
	.size		$str$28,($str$26 - $str$28)
$str$28:
        /*0016*/ 	.byte	0x2f, 0x74, 0x6d, 0x70, 0x2f, 0x63, 0x75, 0x74, 0x6c, 0x61, 0x73, 0x73, 0x5f, 0x73, 0x77, 0x65
        /*0026*/ 	.byte	0x65, 0x70, 0x5f, 0x73, 0x72, 0x63, 0x2f, 0x69, 0x6e, 0x63, 0x6c, 0x75, 0x64, 0x65, 0x2f, 0x63
        /*0036*/ 	.byte	0x75, 0x74, 0x65, 0x2f, 0x70, 0x6f, 0x69, 0x6e, 0x74, 0x65, 0x72, 0x5f, 0x66, 0x6c, 0x61, 0x67
        /*0046*/ 	.byte	0x67, 0x65, 0x64, 0x2e, 0x68, 0x70, 0x70, 0x00
	.type		$str$26,@object
	.size		$str$26,($str$25 - $str$26)
$str$26:
        /*004e*/ 	.byte	0x2f, 0x74, 0x6d, 0x70, 0x2f, 0x63, 0x75, 0x74, 0x6c, 0x61, 0x73, 0x73, 0x5f, 0x73, 0x77, 0x65
        /*005e*/ 	.byte	0x65, 0x70, 0x5f, 0x73, 0x72, 0x63, 0x2f, 0x69, 0x6e, 0x63, 0x6c, 0x75, 0x64, 0x65, 0x2f, 0x63
        /*006e*/ 	.byte	0x75, 0x74, 0x65, 0x2f, 0x61, 0x74, 0x6f, 0x6d, 0x2f, 0x63, 0x6f, 0x70, 0x79, 0x5f, 0x74, 0x72
        /*007e*/ 	.byte	0x61, 0x69, 0x74, 0x73, 0x5f, 0x73, 0x6d, 0x31, 0x30, 0x30, 0x2e, 0x68, 0x70, 0x70, 0x00
	.type		$str$25,@object
	.size		$str$25,(__unnamed_1 - $str$25)
$str$25:
        /*008d*/ 	.byte	0x28, 0x28, 0x75, 0x69, 0x6e, 0x74, 0x33, 0x32, 0x5f, 0x74, 0x28, 0x74, 0x68, 0x72, 0x65, 0x61
        /*009d*/ 	.byte	0x64, 0x49, 0x64, 0x78, 0x2e, 0x78, 0x29, 0x20, 0x2f, 0x20, 0x33, 0x32, 0x29, 0x20, 0x25, 0x20
        /*00ad*/ 	.byte	0x34, 0x29, 0x20, 0x3d, 0x3d, 0x20, 0x28, 0x28, 0x28, 0x74, 0x6d, 0x65, 0x6d, 0x5f, 0x61, 0x64
        /*00bd*/ 	.byte	0x64, 0x72, 0x20, 0x3e, 0x3e, 0x20, 0x31, 0x36, 0x29, 0x20, 0x2f, 0x20, 0x33, 0x32, 0x29, 0x20
        /*00cd*/ 	.byte	0x25, 0x20, 0x34, 0x29, 0x00
	.type		__unnamed_1,@object
	.size		__unnamed_1,(__unnamed_2 - __unnamed_1)
__unnamed_1:
        /*00d2*/ 	.byte	0x61, 0x75, 0x74, 0x6f, 0x20, 0x63, 0x75, 0x74, 0x65, 0x3a, 0x3a, 0x61, 0x73, 0x5f, 0x70, 0x6f
        /* <DEDUP_REMOVED lines=24> */
        /*0262*/ 	.byte	0x5d, 0x00
	.type		__unnamed_2,@object
	.size		__unnamed_2,(.L_2 - __unnamed_2)
__unnamed_2:
        /* <DEDUP_REMOVED lines=42> */
        /*0504*/ 	.byte	0x43, 0x3c, 0x30, 0x3e, 0x3e, 0x3e, 0x3e, 0x5d, 0x00
.L_2:


//--------------------- .nv.shared._ZN7cutlass13device_kernelINS_4gemm6kernel13GemmUniversalIN4cute5tupleIJiiiiEEENS1_10collective13CollectiveMmaINS1_35MainloopSm100TmaUmmaWarpSpecializedILi8ELi2ELi4ENS5_IJNS4_1CILi1EEENSA_ILi2EEESB_EEEEENS5_IJNSA_ILi128EEENSA_ILi64EEESF_EEEaNS5_IJlSB_lEEEaSI_NS4_8TiledMMAINS4_8MMA_AtomIJNS4_15SM100_MMA_S8_SSIaaiLi128ELi64ELNS4_4UMMA5MajorE0ELSN_0ELNSM_8SaturateE0EEEEEENS4_6LayoutINS5_IJSB_SB_SB_EEENS5_IJNSA_ILi0EEEST_ST_EEEEENS5_IJNS4_10UnderscoreESW_SW_EEEEENS4_23SM90_TMA_LOAD_MULTICASTENS4_14ComposedLayoutINS4_7SwizzleILi3ELi4ELi3EEENS4_18smem_ptr_flag_bitsILi8EEENSR_INS5_IJNSA_ILi8EEESF_EEENS5_IJSF_SB_EEEEEEEvNS4_8identityENS4_13SM90_TMA_LOADES19_vS1A_EENS_8epilogue10collective18CollectiveEpilogueINS1D_23Sm100TmaWarpSpecializedILi1ELi1ELi64ELb0ELb0EEEJSH_NS5_IJNSR_ISF_SB_EENSR_ISG_SB_EEEEEaSI_aSI_NS1D_6fusion15FusionCallbacksIS1H_NS1L_17LinearCombinationIaiaiLNS_15FloatRoundStyleE2EEESH_S1K_JEEENS4_5SM1004TMEM4LOAD26SM100_TMEM_LOAD_32dp32b64xES1B_NS10_INS11_ILi2ELi4ELi3EEES14_NSR_INS5_IJS15_SG_EEENS5_IJSG_SB_EEEEEEENS4_39AutoVectorizingCopyWithAssumedAlignmentILi128EEENS4_14SM90_TMA_STOREES1Z_S21_S21_EEEvvEEEEvNT_6ParamsE --------------------------
	.section	.nv.shared._ZN7cutlass13device_kernelINS_4gemm6kernel13GemmUniversalIN4cute5tupleIJiiiiEEENS1_10collective13CollectiveMmaINS1_35MainloopSm100TmaUmmaWarpSpecializedILi8ELi2ELi4ENS5_IJNS4_1CILi1EEENSA_ILi2EEESB_EEEEENS5_IJNSA_ILi128EEENSA_ILi64EEESF_EEEaNS5_IJlSB_lEEEaSI_NS4_8TiledMMAINS4_8MMA_AtomIJNS4_15SM100_MMA_S8_SSIaaiLi128ELi64ELNS4_4UMMA5MajorE0ELSN_0ELNSM_8SaturateE0EEEEEENS4_6LayoutINS5_IJSB_SB_SB_EEENS5_IJNSA_ILi0EEEST_ST_EEEEENS5_IJNS4_10UnderscoreESW_SW_EEEEENS4_23SM90_TMA_LOAD_MULTICASTENS4_14ComposedLayoutINS4_7SwizzleILi3ELi4ELi3EEENS4_18smem_ptr_flag_bitsILi8EEENSR_INS5_IJNSA_ILi8EEESF_EEENS5_IJSF_SB_EEEEEEEvNS4_8identityENS4_13SM90_TMA_LOADES19_vS1A_EENS_8epilogue10collective18CollectiveEpilogueINS1D_23Sm100TmaWarpSpecializedILi1ELi1ELi64ELb0ELb0EEEJSH_NS5_IJNSR_ISF_SB_EENSR_ISG_SB_EEEEEaSI_aSI_NS1D_6fusion15FusionCallbacksIS1H_NS1L_17LinearCombinationIaiaiLNS_15FloatRoundStyleE2EEESH_S1K_JEEENS4_5SM1004TMEM4LOAD26SM100_TMEM_LOAD_32dp32b64xES1B_NS10_INS11_ILi2ELi4ELi3EEES14_NSR_INS5_IJS15_SG_EEENS5_IJSG_SB_EEEEEEENS4_39AutoVectorizingCopyWithAssumedAlignmentILi128EEENS4_14SM90_TMA_STOREES1Z_S21_S21_EEEvvEEEEvNT_6ParamsE,"aw",@nobits
	.sectionflags	@""
	.align	16
	.zero		1024


//--------------------- .nv.shared.reserved.0     --------------------------
	.section	.nv.shared.reserved.0,"aw",@nobits
	.weak		__nv_reservedSMEM_offset_0_alias
	.size		__nv_reservedSMEM_offset_0_alias, 0, 64
	.other		__nv_reservedSMEM_offset_0_alias,@"STO_CUDA_RESERVED_SHARED STV_DEFAULT"
__nv_reservedSMEM_offset_0_alias:
	.zero		0
.nv.shared.reserved.0:
	.zero		64
	.weak		__nv_reservedSMEM_tcgen05_partition
	.type		__nv_reservedSMEM_tcgen05_partition,@object
	.size		__nv_reservedSMEM_tcgen05_partition,(.L_0 - __nv_reservedSMEM_tcgen05_partition)
__nv_reservedSMEM_tcgen05_partition:
	.zero		32
.L_0:


//--------------------- .nv.global                --------------------------
	.section	.nv.global,"aw",@nobits
.nv.global:
	.type		_ZN40_INTERNAL_5f480a91_4_k_cu_f7d965a4_344564cute1_E,@object
	.size		_ZN40_INTERNAL_5f480a91_4_k_cu_f7d965a4_344564cute1_E,(_ZN40_INTERNAL_5f480a91_4_k_cu_f7d965a4_344564cuda3std3__45__cpo6cbeginE - _ZN40_INTERNAL_5f480a91_4_k_cu_f7d965a4_344564cute1_E)
_ZN40_INTERNAL_5f480a91_4_k_cu_f7d965a4_344564cute1_E:
	.zero		1
	.type		_ZN40_INTERNAL_5f480a91_4_k_cu_f7d965a4_344564cuda3std3__45__cpo6cbeginE,@object
	.size		_ZN40_INTERNAL_5f480a91_4_k_cu_f7d965a4_344564cuda3std3__45__cpo6cbeginE,(_ZN40_INTERNAL_5f480a91_4_k_cu_f7d965a4_344564cuda3std3__48in_placeE - _ZN40_INTERNAL_5f480a91_4_k_cu_f7d965a4_344564cuda3std3__45__cpo6cbeginE)
_ZN40_INTERNAL_5f480a91_4_k_cu_f7d965a4_344564cuda3std3__45__cpo6cbeginE:
	.zero		1
	.type		_ZN40_INTERNAL_5f480a91_4_k_cu_f7d965a4_344564cuda3std3__48in_placeE,@object
	.size		_ZN40_INTERNAL_5f480a91_4_k_cu_f7d965a4_344564cuda3std3__48in_placeE,(_ZN40_INTERNAL_5f480a91_4_k_cu_f7d965a4_344564cuda3std6ranges3__45__cpo9iter_moveE - _ZN40_INTERNAL_5f480a91_4_k_cu_f7d965a4_344564cuda3std3__48in_placeE)
_ZN40_INTERNAL_5f480a91_4_k_cu_f7d965a4_344564cuda3std3__48in_placeE:
	.zero		1
	.type		_ZN40_INTERNAL_5f480a91_4_k_cu_f7d965a4_344564cuda3std6ranges3__45__cpo9iter_moveE,@object
	.size		_ZN40_INTERNAL_5f480a91_4_k_cu_f7d965a4_344564cuda3std6ranges3__45__cpo9iter_moveE,(_ZN40_INTERNAL_5f480a91_4_k_cu_f7d965a4_344564cuda3std3__45__cpo5beginE - _ZN40_INTERNAL_5f480a91_4_k_cu_f7d965a4_344564cuda3std6ranges3__45__cpo9iter_moveE)
_ZN40_INTERNAL_5f480a91_4_k_cu_f7d965a4_344564cuda3std6ranges3__45__cpo9iter_moveE:
	.zero		1
	.type		_ZN40_INTERNAL_5f480a91_4_k_cu_f7d965a4_344564cuda3std3__45__cpo5beginE,@object
	.size		_ZN40_INTERNAL_5f480a91_4_k_cu_f7d965a4_344564cuda3std3__45__cpo5beginE,(_ZN40_INTERNAL_5f480a91_4_k_cu_f7d965a4_344564cuda3std3__442_GLOBAL__N__5f480a91_4_k_cu_f7d965a4_344566ignoreE - _ZN40_INTERNAL_5f480a91_4_k_cu_f7d965a4_344564cuda3std3__45__cpo5beginE)
_ZN40_INTERNAL_5f480a91_4_k_cu_f7d965a4_344564cuda3std3__45__cpo5beginE:
	.zero		1
	.type		_ZN40_INTERNAL_5f480a91_4_k_cu_f7d965a4_344564cuda3std3__442_GLOBAL__N__5f480a91_4_k_cu_f7d965a4_344566ignoreE,@object
	.size		_ZN40_INTERNAL_5f480a91_4_k_cu_f7d965a4_344564cuda3std3__442_GLOBAL__N__5f480a91_4_k_cu_f7d965a4_344566ignoreE,(_ZN40_INTERNAL_5f480a91_4_k_cu_f7d965a4_344564cute7productE - _ZN40_INTERNAL_5f480a91_4_k_cu_f7d965a4_344564cuda3std3__442_GLOBAL__N__5f480a91_4_k_cu_f7d965a4_344566ignoreE)
_ZN40_INTERNAL_5f480a91_4_k_cu_f7d965a4_344564cuda3std3__442_GLOBAL__N__5f480a91_4_k_cu_f7d965a4_344566ignoreE:
	.zero		1
	.type		_ZN40_INTERNAL_5f480a91_4_k_cu_f7d965a4_344564cute7productE,@object
	.size		_ZN40_INTERNAL_5f480a91_4_k_cu_f7d965a4_344564cute7productE,(_ZN40_INTERNAL_5f480a91_4_k_cu_f7d965a4_344564cuda3std3__45__cpo3endE - _ZN40_INTERNAL_5f480a91_4_k_cu_f7d965a4_344564cute7productE)
_ZN40_INTERNAL_5f480a91_4_k_cu_f7d965a4_344564cute7productE:
	.zero		1
	.type		_ZN40_INTERNAL_5f480a91_4_k_cu_f7d965a4_344564cuda3std3__45__cpo3endE,@object
	.size		_ZN40_INTERNAL_5f480a91_4_k_cu_f7d965a4_344564cuda3std3__45__cpo3endE,(_ZN40_INTERNAL_5f480a91_4_k_cu_f7d965a4_344564cuda3std3__419piecewise_constructE - _ZN40_INTERNAL_5f480a91_4_k_cu_f7d965a4_344564cuda3std3__45__cpo3endE)
_ZN40_INTERNAL_5f480a91_4_k_cu_f7d965a4_344564cuda3std3__45__cpo3endE:
	.zero		1
	.type		_ZN40_INTERNAL_5f480a91_4_k_cu_f7d965a4_344564cuda3std3__419piecewise_constructE,@object
	.size		_ZN40_INTERNAL_5f480a91_4_k_cu_f7d965a4_344564cuda3std3__419piecewise_constructE,(_ZN40_INTERNAL_5f480a91_4_k_cu_f7d965a4_344564cuda3std3__45__cpo4cendE - _ZN40_INTERNAL_5f480a91_4_k_cu_f7d965a4_344564cuda3std3__419piecewise_constructE)
_ZN40_INTERNAL_5f480a91_4_k_cu_f7d965a4_344564cuda3std3__419piecewise_constructE:
	.zero		1
	.type		_ZN40_INTERNAL_5f480a91_4_k_cu_f7d965a4_344564cuda3std3__45__cpo4cendE,@object
	.size		_ZN40_INTERNAL_5f480a91_4_k_cu_f7d965a4_344564cuda3std3__45__cpo4cendE,(_ZN40_INTERNAL_5f480a91_4_k_cu_f7d965a4_344564cuda3std6ranges3__45__cpo4swapE - _ZN40_INTERNAL_5f480a91_4_k_cu_f7d965a4_344564cuda3std3__45__cpo4cendE)
_ZN40_INTERNAL_5f480a91_4_k_cu_f7d965a4_344564cuda3std3__45__cpo4cendE:
	.zero		1
	.type		_ZN40_INTERNAL_5f480a91_4_k_cu_f7d965a4_344564cuda3std6ranges3__45__cpo4swapE,@object
	.size		_ZN40_INTERNAL_5f480a91_4_k_cu_f7d965a4_344564cuda3std6ranges3__45__cpo4swapE,(.L_10 - _ZN40_INTERNAL_5f480a91_4_k_cu_f7d965a4_344564cuda3std6ranges3__45__cpo4swapE)
_ZN40_INTERNAL_5f480a91_4_k_cu_f7d965a4_344564cuda3std6ranges3__45__cpo4swapE:
	.zero		1
.L_10:


//--------------------- .nv.constant0._ZN7cutlass13device_kernelINS_4gemm6kernel13GemmUniversalIN4cute5tupleIJiiiiEEENS1_10collective13CollectiveMmaINS1_35MainloopSm100TmaUmmaWarpSpecializedILi8ELi2ELi4ENS5_IJNS4_1CILi1EEENSA_ILi2EEESB_EEEEENS5_IJNSA_ILi128EEENSA_ILi64EEESF_EEEaNS5_IJlSB_lEEEaSI_NS4_8TiledMMAINS4_8MMA_AtomIJNS4_15SM100_MMA_S8_SSIaaiLi128ELi64ELNS4_4UMMA5MajorE0ELSN_0ELNSM_8SaturateE0EEEEEENS4_6LayoutINS5_IJSB_SB_SB_EEENS5_IJNSA_ILi0EEEST_ST_EEEEENS5_IJNS4_10UnderscoreESW_SW_EEEEENS4_23SM90_TMA_LOAD_MULTICASTENS4_14ComposedLayoutINS4_7SwizzleILi3ELi4ELi3EEENS4_18smem_ptr_flag_bitsILi8EEENSR_INS5_IJNSA_ILi8EEESF_EEENS5_IJSF_SB_EEEEEEEvNS4_8identityENS4_13SM90_TMA_LOADES19_vS1A_EENS_8epilogue10collective18CollectiveEpilogueINS1D_23Sm100TmaWarpSpecializedILi1ELi1ELi64ELb0ELb0EEEJSH_NS5_IJNSR_ISF_SB_EENSR_ISG_SB_EEEEEaSI_aSI_NS1D_6fusion15FusionCallbacksIS1H_NS1L_17LinearCombinationIaiaiLNS_15FloatRoundStyleE2EEESH_S1K_JEEENS4_5SM1004TMEM4LOAD26SM100_TMEM_LOAD_32dp32b64xES1B_NS10_INS11_ILi2ELi4ELi3EEES14_NSR_INS5_IJS15_SG_EEENS5_IJSG_SB_EEEEEEENS4_39AutoVectorizingCopyWithAssumedAlignmentILi128EEENS4_14SM90_TMA_STOREES1Z_S21_S21_EEEvvEEEEvNT_6ParamsE --------------------------
	.section	.nv.constant0._ZN7cutlass13device_kernelINS_4gemm6kernel13GemmUniversalIN4cute5tupleIJiiiiEEENS1_10collective13CollectiveMmaINS1_35MainloopSm100TmaUmmaWarpSpecializedILi8ELi2ELi4ENS5_IJNS4_1CILi1EEENSA_ILi2EEESB_EEEEENS5_IJNSA_ILi128EEENSA_ILi64EEESF_EEEaNS5_IJlSB_lEEEaSI_NS4_8TiledMMAINS4_8MMA_AtomIJNS4_15SM100_MMA_S8_SSIaaiLi128ELi64ELNS4_4UMMA5MajorE0ELSN_0ELNSM_8SaturateE0EEEEEENS4_6LayoutINS5_IJSB_SB_SB_EEENS5_IJNSA_ILi0EEEST_ST_EEEEENS5_IJNS4_10UnderscoreESW_SW_EEEEENS4_23SM90_TMA_LOAD_MULTICASTENS4_14ComposedLayoutINS4_7SwizzleILi3ELi4ELi3EEENS4_18smem_ptr_flag_bitsILi8EEENSR_INS5_IJNSA_ILi8EEESF_EEENS5_IJSF_SB_EEEEEEEvNS4_8identityENS4_13SM90_TMA_LOADES19_vS1A_EENS_8epilogue10collective18CollectiveEpilogueINS1D_23Sm100TmaWarpSpecializedILi1ELi1ELi64ELb0ELb0EEEJSH_NS5_IJNSR_ISF_SB_EENSR_ISG_SB_EEEEEaSI_aSI_NS1D_6fusion15FusionCallbacksIS1H_NS1L_17LinearCombinationIaiaiLNS_15FloatRoundStyleE2EEESH_S1K_JEEENS4_5SM1004TMEM4LOAD26SM100_TMEM_LOAD_32dp32b64xES1B_NS10_INS11_ILi2ELi4ELi3EEES14_NSR_INS5_IJS15_SG_EEENS5_IJSG_SB_EEEEEEENS4_39AutoVectorizingCopyWithAssumedAlignmentILi128EEENS4_14SM90_TMA_STOREES1Z_S21_S21_EEEvvEEEEvNT_6ParamsE,"a",@progbits
	.sectionflags	@""
	.align	4
.nv.constant0._ZN7cutlass13device_kernelINS_4gemm6kernel13GemmUniversalIN4cute5tupleIJiiiiEEENS1_10collective13CollectiveMmaINS1_35MainloopSm100TmaUmmaWarpSpecializedILi8ELi2ELi4ENS5_IJNS4_1CILi1EEENSA_ILi2EEESB_EEEEENS5_IJNSA_ILi128EEENSA_ILi64EEESF_EEEaNS5_IJlSB_lEEEaSI_NS4_8TiledMMAINS4_8MMA_AtomIJNS4_15SM100_MMA_S8_SSIaaiLi128ELi64ELNS4_4UMMA5MajorE0ELSN_0ELNSM_8SaturateE0EEEEEENS4_6LayoutINS5_IJSB_SB_SB_EEENS5_IJNSA_ILi0EEEST_ST_EEEEENS5_IJNS4_10UnderscoreESW_SW_EEEEENS4_23SM90_TMA_LOAD_MULTICASTENS4_14ComposedLayoutINS4_7SwizzleILi3ELi4ELi3EEENS4_18smem_ptr_flag_bitsILi8EEENSR_INS5_IJNSA_ILi8EEESF_EEENS5_IJSF_SB_EEEEEEEvNS4_8identityENS4_13SM90_TMA_LOADES19_vS1A_EENS_8epilogue10collective18CollectiveEpilogueINS1D_23Sm100TmaWarpSpecializedILi1ELi1ELi64ELb0ELb0EEEJSH_NS5_IJNSR_ISF_SB_EENSR_ISG_SB_EEEEEaSI_aSI_NS1D_6fusion15FusionCallbacksIS1H_NS1L_17LinearCombinationIaiaiLNS_15FloatRoundStyleE2EEESH_S1K_JEEENS4_5SM1004TMEM4LOAD26SM100_TMEM_LOAD_32dp32b64xES1B_NS10_INS11_ILi2ELi4ELi3EEES14_NSR_INS5_IJS15_SG_EEENS5_IJSG_SB_EEEEEEENS4_39AutoVectorizingCopyWithAssumedAlignmentILi128EEENS4_14SM90_TMA_STOREES1Z_S21_S21_EEEvvEEEEvNT_6ParamsE:
	.zero		2944


//--------------------- SYMBOLS --------------------------

	.type		.nv.reservedSmem.offset0,@object
	.size		.nv.reservedSmem.offset0,0x4
	.type		.nv.reservedSmem.cap,@object
	.size		.nv.reservedSmem.cap,0x4
	.type		__assertfail,@function
